	.target	sm_90a

	.elftype	@"ET_EXEC"


//--------------------- .note.nv.tkinfo           --------------------------
	.section	.note.nv.tkinfo,"",@"SHT_NOTE"
	.sectionflags	@"SHF_NOTE_NV_TKINFO"
	.tkinfo
        /*0018*/ 	.word	0x00000002
        /*0030*/ 	.string	""
        /*0030*/ 	.string	"ptxas"
        /*0030*/ 	.string	"Cuda compilation tools, release 13.0, V13.0.88"
        /*0030*/ 	.string	"Build cuda_13.0.r13.0/compiler.36424714_0"
        /*0030*/ 	.string	"-arch sm_90a -m 64 "



//--------------------- .note.nv.cuinfo           --------------------------
	.section	.note.nv.cuinfo,"",@"SHT_NOTE"
	.sectionflags	@"SHF_NOTE_NV_CUINFO"
        /*0018*/ 	.short	0x0002
        /*001a*/ 	.short	0x005a
        /*001c*/ 	.short	0x0082
	.zero		2


//--------------------- .nv.info                  --------------------------
	.section	.nv.info,"",@"SHT_CUDA_INFO"
	.align	4


	//----- nvinfo : EIATTR_REGCOUNT
	.align		4
        /*0000*/ 	.byte	0x04, 0x2f
        /*0002*/ 	.short	(.L_1 - .L_0)
	.align		4
.L_0:
        /*0004*/ 	.word	index@(_ZN18transformer_engine22delayed_scaling_recipe51_GLOBAL__N__98a92f5c_18_delayed_scaling_cu_061efdc126amax_and_scale_update_impl6kernelEPKfS4_PfS5_mmNS1_15AmaxComputeAlgoEf)
        /*0008*/ 	.word	0x00000012


	//----- nvinfo : EIATTR_FRAME_SIZE
	.align		4
.L_1:
        /*000c*/ 	.byte	0x04, 0x11
        /*000e*/ 	.short	(.L_3 - .L_2)
	.align		4
.L_2:
        /*0010*/ 	.word	index@($__internal_1_$__cuda_sm3x_div_rn_noftz_f32_slowpath)
        /*0014*/ 	.word	0x00000000


	//----- nvinfo : EIATTR_FRAME_SIZE
	.align		4
.L_3:
        /*0018*/ 	.byte	0x04, 0x11
        /*001a*/ 	.short	(.L_5 - .L_4)
	.align		4
.L_4:
        /*001c*/ 	.word	index@(_ZN18transformer_engine22delayed_scaling_recipe51_GLOBAL__N__98a92f5c_18_delayed_scaling_cu_061efdc126amax_and_scale_update_impl6kernelEPKfS4_PfS5_mmNS1_15AmaxComputeAlgoEf)
        /*0020*/ 	.word	0x00000000


	//----- nvinfo : EIATTR_REGCOUNT
	.align		4
.L_5:
        /*0024*/ 	.byte	0x04, 0x2f
        /*0026*/ 	.short	(.L_7 - .L_6)
	.align		4
.L_6:
        /*0028*/ 	.word	index@(_ZN18transformer_engine22delayed_scaling_recipe51_GLOBAL__N__98a92f5c_18_delayed_scaling_cu_061efdc126amax_and_scale_update_impl11kernel_bulkEPfNS1_10AmaxParamsEmNS1_15AmaxComputeAlgoEf)
        /*002c*/ 	.word	0x0000001c


	//----- nvinfo : EIATTR_FRAME_SIZE
	.align		4
.L_7:
        /*0030*/ 	.byte	0x04, 0x11
        /*0032*/ 	.short	(.L_9 - .L_8)
	.align		4
.L_8:
        /*0034*/ 	.word	index@($__internal_0_$__cuda_sm3x_div_rn_noftz_f32_slowpath)
        /*0038*/ 	.word	0x00000000


	//----- nvinfo : EIATTR_FRAME_SIZE
	.align		4
.L_9:
        /*003c*/ 	.byte	0x04, 0x11
        /*003e*/ 	.short	(.L_11 - .L_10)
	.align		4
.L_10:
        /*0040*/ 	.word	index@(_ZN18transformer_engine22delayed_scaling_recipe51_GLOBAL__N__98a92f5c_18_delayed_scaling_cu_061efdc126amax_and_scale_update_impl11kernel_bulkEPfNS1_10AmaxParamsEmNS1_15AmaxComputeAlgoEf)
        /*0044*/ 	.word	0x00000000


	//----- nvinfo : EIATTR_MIN_STACK_SIZE
	.align		4
.L_11:
        /*0048*/ 	.byte	0x04, 0x12
        /*004a*/ 	.short	(.L_13 - .L_12)
	.align		4
.L_12:
        /*004c*/ 	.word	index@(_ZN18transformer_engine22delayed_scaling_recipe51_GLOBAL__N__98a92f5c_18_delayed_scaling_cu_061efdc126amax_and_scale_update_impl11kernel_bulkEPfNS1_10AmaxParamsEmNS1_15AmaxComputeAlgoEf)
        /*0050*/ 	.word	0x00000000


	//----- nvinfo : EIATTR_MIN_STACK_SIZE
	.align		4
.L_13:
        /*0054*/ 	.byte	0x04, 0x12
        /*0056*/ 	.short	(.L_15 - .L_14)
	.align		4
.L_14:
        /*0058*/ 	.word	index@(_ZN18transformer_engine22delayed_scaling_recipe51_GLOBAL__N__98a92f5c_18_delayed_scaling_cu_061efdc126amax_and_scale_update_impl6kernelEPKfS4_PfS5_mmNS1_15AmaxComputeAlgoEf)
        /*005c*/ 	.word	0x00000000
.L_15:


//--------------------- .nv.compat                --------------------------
	.section	.nv.compat,"",@"SHT_CUDA_COMPAT_INFO"
	.align	4
        /*0000*/ 	.byte	0x02, 0x09, 0x01, 0x00, 0x02, 0x02, 0x01, 0x00, 0x02, 0x05, 0x05, 0x00, 0x03, 0x07, 0x01, 0x01
        /*0010*/ 	.byte	0x02, 0x03, 0x00, 0x00, 0x02, 0x06, 0x01, 0x00, 0x04, 0x0b, 0x08, 0x00, 0x00, 0x00, 0x00, 0x00
        /*0020*/ 	.byte	0x00, 0x00, 0x00, 0x00


//--------------------- .nv.info._ZN18transformer_engine22delayed_scaling_recipe51_GLOBAL__N__98a92f5c_18_delayed_scaling_cu_061efdc126amax_and_scale_update_impl11kernel_bulkEPfNS1_10AmaxParamsEmNS1_15AmaxComputeAlgoEf --------------------------
	.section	.nv.info._ZN18transformer_engine22delayed_scaling_recipe51_GLOBAL__N__98a92f5c_18_delayed_scaling_cu_061efdc126amax_and_scale_update_impl11kernel_bulkEPfNS1_10AmaxParamsEmNS1_15AmaxComputeAlgoEf,"",@"SHT_CUDA_INFO"
	.sectionflags	@""
	.align	4


	//----- nvinfo : EIATTR_CUDA_API_VERSION
	.align		4
        /*0000*/ 	.byte	0x04, 0x37
        /*0002*/ 	.short	(.L_17 - .L_16)
.L_16:
        /*0004*/ 	.word	0x00000082


	//----- nvinfo : EIATTR_KPARAM_INFO_V2
	.align		4
.L_17:
        /*0008*/ 	.byte	0x04, 0x45
        /*000a*/ 	.short	(.L_19 - .L_18)
.L_18:
        /*000c*/ 	.word	0x00000000
        /*0010*/ 	.short	0x0004
        /*0012*/ 	.short	0x7ff4
        /*0014*/ 	.short	0x0004
	.zero		2


	//----- nvinfo : EIATTR_KPARAM_INFO_V2
	.align		4
.L_19:
        /*0018*/ 	.byte	0x04, 0x45
        /*001a*/ 	.short	(.L_21 - .L_20)
.L_20:
        /*001c*/ 	.word	0x00000000
        /*0020*/ 	.short	0x0003
        /*0022*/ 	.short	0x7ff0
        /*0024*/ 	.short	0x0004
	.zero		2


	//----- nvinfo : EIATTR_KPARAM_INFO_V2
	.align		4
.L_21:
        /*0028*/ 	.byte	0x04, 0x45
        /*002a*/ 	.short	(.L_23 - .L_22)
.L_22:
        /*002c*/ 	.word	0x00000000
        /*0030*/ 	.short	0x0002
        /*0032*/ 	.short	0x7fe8
        /*0034*/ 	.short	0x0008
	.zero		2


	//----- nvinfo : EIATTR_KPARAM_INFO_V2
	.align		4
.L_23:
        /*0038*/ 	.byte	0x04, 0x45
        /*003a*/ 	.short	(.L_25 - .L_24)
.L_24:
        /*003c*/ 	.word	0x00000000
        /*0040*/ 	.short	0x0001
        /*0042*/ 	.short	0x0008
        /*0044*/ 	.short	0x7fe0
	.zero		2


	//----- nvinfo : EIATTR_KPARAM_INFO_V2
	.align		4
.L_25:
        /*0048*/ 	.byte	0x04, 0x45
        /*004a*/ 	.short	(.L_27 - .L_26)
.L_26:
        /*004c*/ 	.word	0x00000000
        /*0050*/ 	.short	0x0000
        /*0052*/ 	.short	0x0000
        /*0054*/ 	.short	0x0008
	.zero		2


	//----- nvinfo : EIATTR_SPARSE_MMA_MASK
	.align		4
.L_27:
        /*0058*/ 	.byte	0x03, 0x50
        /*005a*/ 	.short	0x0000


	//----- nvinfo : EIATTR_MAXREG_COUNT
	.align		4
        /*005c*/ 	.byte	0x03, 0x1b
        /*005e*/ 	.short	0x00ff


	//----- nvinfo : EIATTR_NUM_BARRIERS
	.align		4
        /*0060*/ 	.byte	0x02, 0x4c
        /*0062*/ 	.byte	0x01
	.zero		1


	//----- nvinfo : EIATTR_MERCURY_ISA_VERSION
	.align		4
        /*0064*/ 	.byte	0x03, 0x5f
        /*0066*/ 	.short	0x0101


	//----- nvinfo : EIATTR_EXIT_INSTR_OFFSETS
	.align		4
        /*0068*/ 	.byte	0x04, 0x1c
        /*006a*/ 	.short	(.L_29 - .L_28)


	//   ....[0]....
.L_28:
        /*006c*/ 	.word	0x00000650


	//   ....[1]....
        /*0070*/ 	.word	0x000011c0


	//----- nvinfo : EIATTR_MAX_THREADS
	.align		4
.L_29:
        /*0074*/ 	.byte	0x04, 0x05
        /*0076*/ 	.short	(.L_31 - .L_30)
.L_30:
        /*0078*/ 	.word	0x00000100
        /*007c*/ 	.word	0x00000001
        /*0080*/ 	.word	0x00000001


	//----- nvinfo : EIATTR_CRS_STACK_SIZE
	.align		4
.L_31:
        /*0084*/ 	.byte	0x04, 0x1e
        /*0086*/ 	.short	(.L_33 - .L_32)
.L_32:
        /*0088*/ 	.word	0x00000000


	//----- nvinfo : EIATTR_CBANK_PARAM_SIZE
	.align		4
.L_33:
        /*008c*/ 	.byte	0x03, 0x19
        /*008e*/ 	.short	0x7ff8


	//----- nvinfo : EIATTR_PARAM_CBANK
	.align		4
        /*0090*/ 	.byte	0x04, 0x0a
        /*0092*/ 	.short	(.L_35 - .L_34)
	.align		4
.L_34:
        /*0094*/ 	.word	index@(.nv.constant0._ZN18transformer_engine22delayed_scaling_recipe51_GLOBAL__N__98a92f5c_18_delayed_scaling_cu_061efdc126amax_and_scale_update_impl11kernel_bulkEPfNS1_10AmaxParamsEmNS1_15AmaxComputeAlgoEf)
        /*0098*/ 	.short	0x0210
        /*009a*/ 	.short	0x7ff8


	//----- nvinfo : EIATTR_SW_WAR
	.align		4
.L_35:
        /*009c*/ 	.byte	0x04, 0x36
        /*009e*/ 	.short	(.L_37 - .L_36)
.L_36:
        /*00a0*/ 	.word	0x00000008
.L_37:


//--------------------- .nv.info._ZN18transformer_engine22delayed_scaling_recipe51_GLOBAL__N__98a92f5c_18_delayed_scaling_cu_061efdc126amax_and_scale_update_impl6kernelEPKfS4_PfS5_mmNS1_15AmaxComputeAlgoEf --------------------------
	.section	.nv.info._ZN18transformer_engine22delayed_scaling_recipe51_GLOBAL__N__98a92f5c_18_delayed_scaling_cu_061efdc126amax_and_scale_update_impl6kernelEPKfS4_PfS5_mmNS1_15AmaxComputeAlgoEf,"",@"SHT_CUDA_INFO"
	.sectionflags	@""
	.align	4


	//----- nvinfo : EIATTR_CUDA_API_VERSION
	.align		4
        /*0000*/ 	.byte	0x04, 0x37
        /*0002*/ 	.short	(.L_39 - .L_38)
.L_38:
        /*0004*/ 	.word	0x00000082


	//----- nvinfo : EIATTR_KPARAM_INFO
	.align		4
.L_39:
        /*0008*/ 	.byte	0x04, 0x17
        /*000a*/ 	.short	(.L_41 - .L_40)
.L_40:
        /*000c*/ 	.word	0x00000000
        /*0010*/ 	.short	0x0007
        /*0012*/ 	.short	0x0034
        /*0014*/ 	.byte	0x00, 0xf0, 0x11, 0x00


	//----- nvinfo : EIATTR_KPARAM_INFO
	.align		4
.L_41:
        /*0018*/ 	.byte	0x04, 0x17
        /*001a*/ 	.short	(.L_43 - .L_42)
.L_42:
        /*001c*/ 	.word	0x00000000
        /*0020*/ 	.short	0x0006
        /*0022*/ 	.short	0x0030
        /*0024*/ 	.byte	0x00, 0xf0, 0x11, 0x00


	//----- nvinfo : EIATTR_KPARAM_INFO
	.align		4
.L_43:
        /*0028*/ 	.byte	0x04, 0x17
        /*002a*/ 	.short	(.L_45 - .L_44)
.L_44:
        /*002c*/ 	.word	0x00000000
        /*0030*/ 	.short	0x0005
        /*0032*/ 	.short	0x0028
        /*0034*/ 	.byte	0x00, 0xf0, 0x21, 0x00


	//----- nvinfo : EIATTR_KPARAM_INFO
	.align		4
.L_45:
        /*0038*/ 	.byte	0x04, 0x17
        /*003a*/ 	.short	(.L_47 - .L_46)
.L_46:
        /*003c*/ 	.word	0x00000000
        /*0040*/ 	.short	0x0004
        /*0042*/ 	.short	0x0020
        /*0044*/ 	.byte	0x00, 0xf0, 0x21, 0x00


	//----- nvinfo : EIATTR_KPARAM_INFO
	.align		4
.L_47:
        /*0048*/ 	.byte	0x04, 0x17
        /*004a*/ 	.short	(.L_49 - .L_48)
.L_48:
        /*004c*/ 	.word	0x00000000
        /*0050*/ 	.short	0x0003
        /*0052*/ 	.short	0x0018
        /*0054*/ 	.byte	0x00, 0xf0, 0x21, 0x00


	//----- nvinfo : EIATTR_KPARAM_INFO
	.align		4
.L_49:
        /*0058*/ 	.byte	0x04, 0x17
        /*005a*/ 	.short	(.L_51 - .L_50)
.L_50:
        /*005c*/ 	.word	0x00000000
        /*0060*/ 	.short	0x0002
        /*0062*/ 	.short	0x0010
        /*0064*/ 	.byte	0x00, 0xf0, 0x21, 0x00


	//----- nvinfo : EIATTR_KPARAM_INFO
	.align		4
.L_51:
        /*0068*/ 	.byte	0x04, 0x17
        /*006a*/ 	.short	(.L_53 - .L_52)
.L_52:
        /*006c*/ 	.word	0x00000000
        /*0070*/ 	.short	0x0001
        /*0072*/ 	.short	0x0008
        /*0074*/ 	.byte	0x00, 0xf0, 0x21, 0x00


	//----- nvinfo : EIATTR_KPARAM_INFO
	.align		4
.L_53:
        /*0078*/ 	.byte	0x04, 0x17
        /*007a*/ 	.short	(.L_55 - .L_54)
.L_54:
        /*007c*/ 	.word	0x00000000
        /*0080*/ 	.short	0x0000
        /*0082*/ 	.short	0x0000
        /*0084*/ 	.byte	0x00, 0xf0, 0x21, 0x00


	//----- nvinfo : EIATTR_SPARSE_MMA_MASK
	.align		4
.L_55:
        /*0088*/ 	.byte	0x03, 0x50
        /*008a*/ 	.short	0x0000


	//----- nvinfo : EIATTR_MAXREG_COUNT
	.align		4
        /*008c*/ 	.byte	0x03, 0x1b
        /*008e*/ 	.short	0x00ff


	//----- nvinfo : EIATTR_NUM_BARRIERS
	.align		4
        /*0090*/ 	.byte	0x02, 0x4c
        /*0092*/ 	.byte	0x01
	.zero		1


	//----- nvinfo : EIATTR_MERCURY_ISA_VERSION
	.align		4
        /*0094*/ 	.byte	0x03, 0x5f
        /*0096*/ 	.short	0x0101


	//----- nvinfo : EIATTR_EXIT_INSTR_OFFSETS
	.align		4
        /*0098*/ 	.byte	0x04, 0x1c
        /*009a*/ 	.short	(.L_57 - .L_56)


	//   ....[0]....
.L_56:
        /*009c*/ 	.word	0x00000860


	//   ....[1]....
        /*00a0*/ 	.word	0x00000a60


	//----- nvinfo : EIATTR_MAX_THREADS
	.align		4
.L_57:
        /*00a4*/ 	.byte	0x04, 0x05
        /*00a6*/ 	.short	(.L_59 - .L_58)
.L_58:
        /*00a8*/ 	.word	0x00000100
        /*00ac*/ 	.word	0x00000001
        /*00b0*/ 	.word	0x00000001


	//----- nvinfo : EIATTR_CRS_STACK_SIZE
	.align		4
.L_59:
        /*00b4*/ 	.byte	0x04, 0x1e
        /*00b6*/ 	.short	(.L_61 - .L_60)
.L_60:
        /*00b8*/ 	.word	0x00000000


	//----- nvinfo : EIATTR_CBANK_PARAM_SIZE
	.align		4
.L_61:
        /*00bc*/ 	.byte	0x03, 0x19
        /*00be*/ 	.short	0x0038


	//----- nvinfo : EIATTR_PARAM_CBANK
	.align		4
        /*00c0*/ 	.byte	0x04, 0x0a
        /*00c2*/ 	.short	(.L_63 - .L_62)
	.align		4
.L_62:
        /*00c4*/ 	.word	index@(.nv.constant0._ZN18transformer_engine22delayed_scaling_recipe51_GLOBAL__N__98a92f5c_18_delayed_scaling_cu_061efdc126amax_and_scale_update_impl6kernelEPKfS4_PfS5_mmNS1_15AmaxComputeAlgoEf)
        /*00c8*/ 	.short	0x0210
        /*00ca*/ 	.short	0x0038


	//----- nvinfo : EIATTR_SW_WAR
	.align		4
.L_63:
        /*00cc*/ 	.byte	0x04, 0x36
        /*00ce*/ 	.short	(.L_65 - .L_64)
.L_64:
        /*00d0*/ 	.word	0x00000008
.L_65:


//--------------------- .nv.callgraph             --------------------------
	.section	.nv.callgraph,"",@"SHT_CUDA_CALLGRAPH"
	.align	4
	.sectionentsize	8
	.align		4
        /*0000*/ 	.word	0x00000000
	.align		4
        /*0004*/ 	.word	0xffffffff
	.align		4
        /*0008*/ 	.word	0x00000000
	.align		4
        /*000c*/ 	.word	0xfffffffe
	.align		4
        /*0010*/ 	.word	0x00000000
	.align		4
        /*0014*/ 	.word	0xfffffffd
	.align		4
        /*0018*/ 	.word	0x00000000
	.align		4
        /*001c*/ 	.word	0xfffffffc


//--------------------- .text._ZN18transformer_engine22delayed_scaling_recipe51_GLOBAL__N__98a92f5c_18_delayed_scaling_cu_061efdc126amax_and_scale_update_impl11kernel_bulkEPfNS1_10AmaxParamsEmNS1_15AmaxComputeAlgoEf --------------------------
	.section	.text._ZN18transformer_engine22delayed_scaling_recipe51_GLOBAL__N__98a92f5c_18_delayed_scaling_cu_061efdc126amax_and_scale_update_impl11kernel_bulkEPfNS1_10AmaxParamsEmNS1_15AmaxComputeAlgoEf,"ax",@progbits
	.align	128
.text._ZN18transformer_engine22delayed_scaling_recipe51_GLOBAL__N__98a92f5c_18_delayed_scaling_cu_061efdc126amax_and_scale_update_impl11kernel_bulkEPfNS1_10AmaxParamsEmNS1_15AmaxComputeAlgoEf:
        .type           _ZN18transformer_engine22delayed_scaling_recipe51_GLOBAL__N__98a92f5c_18_delayed_scaling_cu_061efdc126amax_and_scale_update_impl11kernel_bulkEPfNS1_10AmaxParamsEmNS1_15AmaxComputeAlgoEf,@function
        .size           _ZN18transformer_engine22delayed_scaling_recipe51_GLOBAL__N__98a92f5c_18_delayed_scaling_cu_061efdc126amax_and_scale_update_impl11kernel_bulkEPfNS1_10AmaxParamsEmNS1_15AmaxComputeAlgoEf,(.L_x_64 - _ZN18transformer_engine22delayed_scaling_recipe51_GLOBAL__N__98a92f5c_18_delayed_scaling_cu_061efdc126amax_and_scale_update_impl11kernel_bulkEPfNS1_10AmaxParamsEmNS1_15AmaxComputeAlgoEf)
        .other          _ZN18transformer_engine22delayed_scaling_recipe51_GLOBAL__N__98a92f5c_18_delayed_scaling_cu_061efdc126amax_and_scale_update_impl11kernel_bulkEPfNS1_10AmaxParamsEmNS1_15AmaxComputeAlgoEf,@"STO_CUDA_ENTRY STV_DEFAULT"
_ZN18transformer_engine22delayed_scaling_recipe51_GLOBAL__N__98a92f5c_18_delayed_scaling_cu_061efdc126amax_and_scale_update_impl11kernel_bulkEPfNS1_10AmaxParamsEmNS1_15AmaxComputeAlgoEf:
[----:B------:R-:W-:Y:S01]  /*0000*/  LDC R1, c[0x0][0x28] ;  /* 0x00000a00ff017b82 */ /* 0x000fe20000000800 */
[----:B------:R-:W0:Y:S01]  /*0010*/  S2R R5, SR_CTAID.X ;  /* 0x0000000000057919 */ /* 0x000e220000002500 */
[----:B------:R-:W-:Y:S01]  /*0020*/  IMAD.MOV.U32 R3, RZ, RZ, 0x8 ;  /* 0x00000008ff037424 */ /* 0x000fe200078e00ff */
[----:B------:R-:W-:Y:S01]  /*0030*/  ULDC.64 UR8, c[0x0][0x208] ;  /* 0x0000820000087ab9 */ /* 0x000fe20000000a00 */
[----:B------:R-:W-:Y:S02]  /*0040*/  IMAD.MOV.U32 R2, RZ, RZ, RZ ;  /* 0x000000ffff027224 */ /* 0x000fe400078e00ff */
[C---:B0-----:R-:W-:Y:S01]  /*0050*/  IMAD R7, R5.reuse, 0x18, R3 ;  /* 0x0000001805077824 */ /* 0x041fe200078e0203 */
[----:B------:R-:W-:-:S03]  /*0060*/  ISETP.NE.AND P0, PT, R5, RZ, PT ;  /* 0x000000ff0500720c */ /* 0x000fc60003f05270 */
[----:B------:R0:W1:Y:S10]  /*0070*/  LDC R6, c[0x0][R7+0x210] ;  /* 0x0000840007067b82 */ /* 0x0000740000000800 */
[----:B0-----:R-:W-:Y:S05]  /*0080*/  @!P0 BRA `(.L_x_0) ;  /* 0x00000004006c8947 */ /* 0x001fea0003800000 */
[C---:B------:R-:W-:Y:S02]  /*0090*/  VIADD R0, R5.reuse, 0xffffffff ;  /* 0xffffffff05007836 */ /* 0x040fe40000000000 */
[----:B------:R-:W-:Y:S02]  /*00a0*/  IMAD.MOV.U32 R2, RZ, RZ, RZ ;  /* 0x000000ffff027224 */ /* 0x000fe400078e00ff */
[----:B------:R-:W-:Y:S01]  /*00b0*/  IMAD.MOV.U32 R4, RZ, RZ, RZ ;  /* 0x000000ffff047224 */ /* 0x000fe200078e00ff */
[----:B------:R-:W-:Y:S02]  /*00c0*/  ISETP.GE.U32.AND P0, PT, R0, 0x3, PT ;  /* 0x000000030000780c */ /* 0x000fe40003f06070 */
[----:B------:R-:W-:-:S11]  /*00d0*/  LOP3.LUT R0, R5, 0x3, RZ, 0xc0, !PT ;  /* 0x0000000305007812 */ /* 0x000fd600078ec0ff */
[----:B------:R-:W-:Y:S05]  /*00e0*/  @!P0 BRA `(.L_x_1) ;  /* 0x0000000400308947 */ /* 0x000fea0003800000 */
[----:B------:R-:W-:Y:S02]  /*00f0*/  IMAD.IADD R5, R5, 0x1, -R0 ;  /* 0x0000000105057824 */ /* 0x000fe400078e0a00 */
[----:B------:R-:W-:-:S03]  /*0100*/  IMAD.MOV.U32 R2, RZ, RZ, RZ ;  /* 0x000000ffff027224 */ /* 0x000fc600078e00ff */
[----:B------:R-:W-:-:S13]  /*0110*/  ISETP.GT.AND P0, PT, R5, RZ, PT ;  /* 0x000000ff0500720c */ /* 0x000fda0003f04270 */
[----:B------:R-:W-:Y:S05]  /*0120*/  @!P0 BRA `(.L_x_2) ;  /* 0x0000000000f48947 */ /* 0x000fea0003800000 */
[----:B------:R-:W-:Y:S02]  /*0130*/  ISETP.GT.AND P1, PT, R5, 0xc, PT ;  /* 0x0000000c0500780c */ /* 0x000fe40003f24270 */
[----:B------:R-:W-:-:S11]  /*0140*/  PLOP3.LUT P0, PT, PT, PT, PT, 0x80, 0x0 ;  /* 0x000000000000781c */ /* 0x000fd60003f0f070 */
[----:B------:R-:W-:Y:S05]  /*0150*/  @!P1 BRA `(.L_x_3) ;  /* 0x0000000000909947 */ /* 0x000fea0003800000 */
[----:B------:R-:W-:-:S13]  /*0160*/  PLOP3.LUT P0, PT, PT, PT, PT, 0x8, 0x0 ;  /* 0x000000000000781c */ /* 0x000fda0003f0e170 */
.L_x_4:
[C-C-:B------:R-:W-:Y:S02]  /*0170*/  IMAD R8, R4.reuse, 0x18, R3.reuse ;  /* 0x0000001804087824 */ /* 0x140fe400078e0203 */
[C---:B------:R-:W-:Y:S02]  /*0180*/  VIADD R10, R4.reuse, 0x4 ;  /* 0x00000004040a7836 */ /* 0x040fe40000000000 */
[----:B------:R-:W0:Y:S01]  /*0190*/  LDC R15, c[0x0][R8+0x210] ;  /* 0x00008400080f7b82 */ /* 0x000e220000000800 */
[----:B------:R-:W-:Y:S02]  /*01a0*/  VIADD R22, R4, 0xc ;  /* 0x0000000c04167836 */ /* 0x000fe40000000000 */
[--C-:B------:R-:W-:Y:S02]  /*01b0*/  IMAD R18, R10, 0x18, R3.reuse ;  /* 0x000000180a127824 */ /* 0x100fe400078e0203 */
[----:B------:R-:W-:Y:S02]  /*01c0*/  VIADD R10, R4, 0x8 ;  /* 0x00000008040a7836 */ /* 0x000fe40000000000 */
[--C-:B------:R-:W-:Y:S01]  /*01d0*/  IMAD R22, R22, 0x18, R3.reuse ;  /* 0x0000001816167824 */ /* 0x100fe200078e0203 */
[----:B------:R-:W0:Y:S01]  /*01e0*/  LDC R14, c[0x0][R8+0x228] ;  /* 0x00008a00080e7b82 */ /* 0x000e220000000800 */
[----:B------:R-:W-:-:S02]  /*01f0*/  IMAD R20, R10, 0x18, R3 ;  /* 0x000000180a147824 */ /* 0x000fc400078e0203 */
[----:B------:R-:W-:Y:S02]  /*0200*/  VIADD R5, R5, 0xfffffff0 ;  /* 0xfffffff005057836 */ /* 0x000fe40000000000 */
[----:B------:R-:W-:-:S03]  /*0210*/  VIADD R4, R4, 0x10 ;  /* 0x0000001004047836 */ /* 0x000fc60000000000 */
[----:B------:R-:W2:Y:S01]  /*0220*/  LDC R17, c[0x0][R8+0x240] ;  /* 0x0000900008117b82 */ /* 0x000ea20000000800 */
[----:B------:R-:W-:-:S07]  /*0230*/  ISETP.GT.AND P1, PT, R5, 0xc, PT ;  /* 0x0000000c0500780c */ /* 0x000fce0003f24270 */
[----:B------:R-:W2:Y:S08]  /*0240*/  LDC R16, c[0x0][R8+0x258] ;  /* 0x0000960008107b82 */ /* 0x000eb00000000800 */
[----:B------:R-:W3:Y:S01]  /*0250*/  LDC R13, c[0x0][R18+0x210] ;  /* 0x00008400120d7b82 */ /* 0x000ee20000000800 */
[----:B0-----:R-:W-:-:S07]  /*0260*/  IADD3 R14, R14, R15, R2 ;  /* 0x0000000f0e0e7210 */ /* 0x001fce0007ffe002 */
[----:B------:R-:W3:Y:S08]  /*0270*/  LDC R12, c[0x0][R18+0x228] ;  /* 0x00008a00120c7b82 */ /* 0x000ef00000000800 */
[----:B------:R-:W0:Y:S01]  /*0280*/  LDC R11, c[0x0][R18+0x240] ;  /* 0x00009000120b7b82 */ /* 0x000e220000000800 */
[----:B--2---:R-:W-:-:S07]  /*0290*/  IADD3 R14, R16, R17, R14 ;  /* 0x00000011100e7210 */ /* 0x004fce0007ffe00e */
[----:B------:R-:W0:Y:S08]  /*02a0*/  LDC R19, c[0x0][R18+0x258] ;  /* 0x0000960012137b82 */ /* 0x000e300000000800 */
[----:B------:R-:W2:Y:S01]  /*02b0*/  LDC R10, c[0x0][R20+0x210] ;  /* 0x00008400140a7b82 */ /* 0x000ea20000000800 */
[----:B---3--:R-:W-:-:S07]  /*02c0*/  IADD3 R12, R12, R13, R14 ;  /* 0x0000000d0c0c7210 */ /* 0x008fce0007ffe00e */
        /* <DEDUP_REMOVED lines=9> */
[----:B------:R-:W2:Y:S01]  /*0360*/  LDC R16, c[0x0][R22+0x258] ;  /* 0x0000960016107b82 */ /* 0x000ea20000000800 */
[----:B0-----:R-:W-:-:S04]  /*0370*/  IADD3 R2, R2, R15, R8 ;  /* 0x0000000f02027210 */ /* 0x001fc80007ffe008 */
[----:B--2---:R-:W-:Y:S01]  /*0380*/  IADD3 R2, R16, R17, R2 ;  /* 0x0000001110027210 */ /* 0x004fe20007ffe002 */
[----:B------:R-:W-:Y:S06]  /*0390*/  @P1 BRA `(.L_x_4) ;  /* 0xfffffffc00741947 */ /* 0x000fec000383ffff */
.L_x_3:
[----:B------:R-:W-:-:S13]  /*03a0*/  ISETP.GT.AND P1, PT, R5, 0x4, PT ;  /* 0x000000040500780c */ /* 0x000fda0003f24270 */
[----:B------:R-:W-:Y:S05]  /*03b0*/  @!P1 BRA `(.L_x_5) ;  /* 0x0000000000489947 */ /* 0x000fea0003800000 */
[C-C-:B------:R-:W-:Y:S01]  /*03c0*/  IMAD R8, R4.reuse, 0x18, R3.reuse ;  /* 0x0000001804087824 */ /* 0x140fe200078e0203 */
[----:B------:R-:W-:Y:S01]  /*03d0*/  PLOP3.LUT P0, PT, PT, PT, PT, 0x8, 0x0 ;  /* 0x000000000000781c */ /* 0x000fe20003f0e170 */
[----:B------:R-:W-:Y:S02]  /*03e0*/  VIADD R12, R4, 0x4 ;  /* 0x00000004040c7836 */ /* 0x000fe40000000000 */
[----:B------:R-:W0:Y:S01]  /*03f0*/  LDC R9, c[0x0][R8+0x210] ;  /* 0x0000840008097b82 */ /* 0x000e220000000800 */
[----:B------:R-:W-:Y:S02]  /*0400*/  VIADD R5, R5, 0xfffffff8 ;  /* 0xfffffff805057836 */ /* 0x000fe40000000000 */
[----:B------:R-:W-:Y:S02]  /*0410*/  IMAD R13, R12, 0x18, R3 ;  /* 0x000000180c0d7824 */ /* 0x000fe400078e0203 */
[----:B------:R-:W-:-:S03]  /*0420*/  VIADD R4, R4, 0x8 ;  /* 0x0000000804047836 */ /* 0x000fc60000000000 */
[----:B------:R-:W0:Y:S08]  /*0430*/  LDC R10, c[0x0][R8+0x228] ;  /* 0x00008a00080a7b82 */ /* 0x000e300000000800 */
[----:B------:R-:W2:Y:S08]  /*0440*/  LDC R12, c[0x0][R8+0x240] ;  /* 0x00009000080c7b82 */ /* 0x000eb00000000800 */
[----:B------:R-:W2:Y:S08]  /*0450*/  LDC R11, c[0x0][R8+0x258] ;  /* 0x00009600080b7b82 */ /* 0x000eb00000000800 */
[----:B------:R-:W3:Y:S01]  /*0460*/  LDC R14, c[0x0][R13+0x210] ;  /* 0x000084000d0e7b82 */ /* 0x000ee20000000800 */
[----:B0-----:R-:W-:-:S07]  /*0470*/  IADD3 R9, R10, R9, R2 ;  /* 0x000000090a097210 */ /* 0x001fce0007ffe002 */
[----:B------:R-:W3:Y:S08]  /*0480*/  LDC R15, c[0x0][R13+0x228] ;  /* 0x00008a000d0f7b82 */ /* 0x000ef00000000800 */
[----:B------:R-:W0:Y:S01]  /*0490*/  LDC R16, c[0x0][R13+0x240] ;  /* 0x000090000d107b82 */ /* 0x000e220000000800 */
[----:B--2---:R-:W-:-:S07]  /*04a0*/  IADD3 R9, R11, R12, R9 ;  /* 0x0000000c0b097210 */ /* 0x004fce0007ffe009 */
[----:B------:R-:W0:Y:S01]  /*04b0*/  LDC R17, c[0x0][R13+0x258] ;  /* 0x000096000d117b82 */ /* 0x000e220000000800 */
[----:B---3--:R-:W-:-:S04]  /*04c0*/  IADD3 R9, R15, R14, R9 ;  /* 0x0000000e0f097210 */ /* 0x008fc80007ffe009 */
[----:B0-----:R-:W-:-:S07]  /*04d0*/  IADD3 R2, R17, R16, R9 ;  /* 0x0000001011027210 */ /* 0x001fce0007ffe009 */
.L_x_5:
[----:B------:R-:W-:-:S13]  /*04e0*/  ISETP.NE.OR P0, PT, R5, RZ, P0 ;  /* 0x000000ff0500720c */ /* 0x000fda0000705670 */
[----:B------:R-:W-:Y:S05]  /*04f0*/  @!P0 BRA `(.L_x_1) ;  /* 0x00000000002c8947 */ /* 0x000fea0003800000 */
.L_x_2:
[C---:B------:R-:W-:Y:S02]  /*0500*/  IMAD R8, R4.reuse, 0x18, R3 ;  /* 0x0000001804087824 */ /* 0x040fe400078e0203 */
[----:B------:R-:W-:Y:S02]  /*0510*/  VIADD R5, R5, 0xfffffffc ;  /* 0xfffffffc05057836 */ /* 0x000fe40000000000 */
[----:B------:R-:W0:Y:S01]  /*0520*/  LDC R9, c[0x0][R8+0x210] ;  /* 0x0000840008097b82 */ /* 0x000e220000000800 */
[----:B------:R-:W-:Y:S02]  /*0530*/  VIADD R4, R4, 0x4 ;  /* 0x0000000404047836 */ /* 0x000fe40000000000 */
[----:B------:R-:W-:-:S05]  /*0540*/  ISETP.NE.AND P0, PT, R5, RZ, PT ;  /* 0x000000ff0500720c */ /* 0x000fca0003f05270 */
[----:B------:R-:W0:Y:S08]  /*0550*/  LDC R10, c[0x0][R8+0x228] ;  /* 0x00008a00080a7b82 */ /* 0x000e300000000800 */
[----:B------:R-:W2:Y:S08]  /*0560*/  LDC R11, c[0x0][R8+0x240] ;  /* 0x00009000080b7b82 */ /* 0x000eb00000000800 */
[----:B------:R-:W2:Y:S01]  /*0570*/  LDC R12, c[0x0][R8+0x258] ;  /* 0x00009600080c7b82 */ /* 0x000ea20000000800 */
[----:B0-----:R-:W-:-:S04]  /*0580*/  IADD3 R2, R10, R9, R2 ;  /* 0x000000090a027210 */ /* 0x001fc80007ffe002 */
[----:B--2---:R-:W-:Y:S01]  /*0590*/  IADD3 R2, R12, R11, R2 ;  /* 0x0000000b0c027210 */ /* 0x004fe20007ffe002 */
[----:B------:R-:W-:Y:S06]  /*05a0*/  @P0 BRA `(.L_x_2) ;  /* 0xfffffffc00d40947 */ /* 0x000fec000383ffff */
.L_x_1:
[----:B------:R-:W-:-:S13]  /*05b0*/  ISETP.NE.AND P0, PT, R0, RZ, PT ;  /* 0x000000ff0000720c */ /* 0x000fda0003f05270 */
[----:B------:R-:W-:Y:S05]  /*05c0*/  @!P0 BRA `(.L_x_0) ;  /* 0x00000000001c8947 */ /* 0x000fea0003800000 */
[----:B------:R-:W-:-:S07]  /*05d0*/  IMAD R4, R4, 0x18, R3 ;  /* 0x0000001804047824 */ /* 0x000fce00078e0203 */
.L_x_6:
[----:B------:R0:W2:Y:S01]  /*05e0*/  LDC R3, c[0x0][R4+0x210] ;  /* 0x0000840004037b82 */ /* 0x0000a20000000800 */
[----:B------:R-:W-:-:S05]  /*05f0*/  VIADD R0, R0, 0xffffffff ;  /* 0xffffffff00007836 */ /* 0x000fca0000000000 */
[----:B------:R-:W-:Y:S01]  /*0600*/  ISETP.NE.AND P0, PT, R0, RZ, PT ;  /* 0x000000ff0000720c */ /* 0x000fe20003f05270 */
[----:B0-----:R-:W-:Y:S02]  /*0610*/  VIADD R4, R4, 0x18 ;  /* 0x0000001804047836 */ /* 0x001fe40000000000 */
[----:B--2---:R-:W-:-:S10]  /*0620*/  IMAD.IADD R2, R3, 0x1, R2 ;  /* 0x0000000103027824 */ /* 0x004fd400078e0202 */
[----:B------:R-:W-:Y:S05]  /*0630*/  @P0 BRA `(.L_x_6) ;  /* 0xfffffffc00e80947 */ /* 0x000fea000383ffff */
.L_x_0:
[----:B-1----:R-:W-:-:S13]  /*0640*/  ISETP.GE.AND P0, PT, R6, 0x1, PT ;  /* 0x000000010600780c */ /* 0x002fda0003f06270 */
[----:B------:R-:W-:Y:S05]  /*0650*/  @!P0 EXIT ;  /* 0x000000000000894d */ /* 0x000fea0003800000 */
[----:B------:R-:W0:Y:S01]  /*0660*/  S2R R12, SR_TID.X ;  /* 0x00000000000c7919 */ /* 0x000e220000002100 */
[----:B------:R-:W1:Y:S01]  /*0670*/  S2UR UR5, SR_CgaCtaId ;  /* 0x00000000000579c3 */ /* 0x000e620000008800 */
[----:B------:R-:W-:Y:S01]  /*0680*/  UMOV UR4, 0x400 ;  /* 0x0000040000047882 */ /* 0x000fe20000000000 */
[----:B------:R-:W-:Y:S01]  /*0690*/  ULDC.64 UR6, c[0x0][-0x7e08] ;  /* 0x00207e0000067ab9 */ /* 0x000fe20000000a00 */
[----:B------:R-:W-:Y:S01]  /*06a0*/  IMAD.MOV.U32 R13, RZ, RZ, RZ ;  /* 0x000000ffff0d7224 */ /* 0x000fe200078e00ff */
[----:B------:R-:W-:Y:S01]  /*06b0*/  UIADD3 UR6, UP0, UR6, -0x1, URZ ;  /* 0xffffffff06067890 */ /* 0x000fe2000ff1e03f */
[----:B------:R-:W-:-:S03]  /*06c0*/  ULDC.64 UR12, c[0x0][-0x7e08] ;  /* 0x00207e00000c7ab9 */ /* 0x000fc60000000a00 */
[----:B------:R2:W3:Y:S01]  /*06d0*/  LDC.64 R4, c[0x0][R7+0x218] ;  /* 0x0000860007047b82 */ /* 0x0004e20000000a00 */
[----:B-1----:R-:W-:Y:S02]  /*06e0*/  ULEA UR4, UR5, UR4, 0x18 ;  /* 0x0000000405047291 */ /* 0x002fe4000f8ec03f */
[----:B------:R-:W-:-:S04]  /*06f0*/  UIADD3.X UR5, UR7, -0x1, URZ, UP0, !UPT ;  /* 0xffffffff07057890 */ /* 0x000fc800087fe43f */
[----:B0-2---:R-:W-:-:S08]  /*0700*/  LEA R11, R12, UR4, 0x2 ;  /* 0x000000040c0b7c11 */ /* 0x005fd0000f8e10ff */
.L_x_27:
[----:B------:R-:W-:Y:S01]  /*0710*/  ULDC.64 UR10, c[0x0][0x210] ;  /* 0x00008400000a7ab9 */ /* 0x000fe20000000a00 */
[----:B------:R-:W-:Y:S01]  /*0720*/  BSSY B0, `(.L_x_7) ;  /* 0x000000d000007945 */ /* 0x000fe20003800000 */
[----:B------:R-:W-:Y:S01]  /*0730*/  ISETP.NE.U32.AND P0, PT, RZ, UR10, PT ;  /* 0x0000000aff007c0c */ /* 0x000fe2000bf05070 */
[----:B---34-:R-:W-:Y:S01]  /*0740*/  IMAD.WIDE R8, R13, 0x4, R4 ;  /* 0x000000040d087825 */ /* 0x018fe200078e0204 */
[----:B------:R-:W-:Y:S02]  /*0750*/  SHF.R.S32.HI R10, RZ, 0x1f, R13 ;  /* 0x0000001fff0a7819 */ /* 0x000fe4000001140d */
[----:B------:R-:W-:-:S13]  /*0760*/  ISETP.NE.AND.EX P0, PT, RZ, UR11, PT, P0 ;  /* 0x0000000bff007c0c */ /* 0x000fda000bf05300 */
[----:B012---:R-:W-:Y:S05]  /*0770*/  @!P0 BRA `(.L_x_8) ;  /* 0x0000000000188947 */ /* 0x007fea0003800000 */
[----:B------:R-:W0:Y:S01]  /*0780*/  LDC.64 R14, c[0x0][0x210] ;  /* 0x00008400ff0e7b82 */ /* 0x000e220000000a00 */
[----:B------:R-:W-:-:S04]  /*0790*/  IMAD.IADD R3, R13, 0x1, R2 ;  /* 0x000000010d037824 */ /* 0x000fc800078e0202 */
[----:B0-----:R-:W-:-:S05]  /*07a0*/  IMAD.WIDE R14, R3, 0x4, R14 ;  /* 0x00000004030e7825 */ /* 0x001fca00078e020e */
[----:B------:R-:W2:Y:S02]  /*07b0*/  LDG.E R3, desc[UR8][R14.64] ;  /* 0x000000080e037981 */ /* 0x000ea4000c1e1900 */
[----:B--2---:R-:W-:-:S13]  /*07c0*/  FSETP.NEU.AND P0, PT, R3, RZ, PT ;  /* 0x000000ff0300720b */ /* 0x004fda0003f0d000 */
[----:B------:R-:W-:Y:S05]  /*07d0*/  @P0 BRA `(.L_x_9) ;  /* 0x0000000000040947 */ /* 0x000fea0003800000 */
.L_x_8:
[----:B------:R0:W5:Y:S02]  /*07e0*/  LDG.E R3, desc[UR8][R8.64] ;  /* 0x0000000808037981 */ /* 0x000164000c1e1900 */
.L_x_9:
[----:B------:R-:W-:Y:S05]  /*07f0*/  BSYNC B0 ;  /* 0x0000000000007941 */ /* 0x000fea0003800000 */
.L_x_7:
[----:B------:R-:W-:Y:S01]  /*0800*/  ULDC.64 UR10, c[0x0][-0x7e08] ;  /* 0x00207e00000a7ab9 */ /* 0x000fe20000000a00 */
[----:B------:R-:W-:Y:S01]  /*0810*/  BSSY B0, `(.L_x_10) ;  /* 0x0000037000007945 */ /* 0x000fe20003800000 */
[----:B------:R-:W-:Y:S01]  /*0820*/  ISETP.NE.U32.AND P0, PT, RZ, UR10, PT ;  /* 0x0000000aff007c0c */ /* 0x000fe2000bf05070 */
[----:B------:R-:W-:-:S03]  /*0830*/  IMAD.MOV.U32 R0, RZ, RZ, RZ ;  /* 0x000000ffff007224 */ /* 0x000fc600078e00ff */
[----:B------:R-:W-:-:S04]  /*0840*/  ISETP.NE.AND.EX P0, PT, RZ, UR11, PT, P0 ;  /* 0x0000000bff007c0c */ /* 0x000fc8000bf05300 */
[----:B-----5:R-:W-:-:S13]  /*0850*/  FSETP.EQ.OR P0, PT, R3, RZ, !P0 ;  /* 0x000000ff0300720b */ /* 0x020fda0004702400 */
[----:B------:R-:W-:Y:S05]  /*0860*/  @P0 BRA `(.L_x_11) ;  /* 0x0000000000c40947 */ /* 0x000fea0003800000 */
[----:B------:R-:W-:Y:S01]  /*0870*/  CS2R R18, SRZ ;  /* 0x0000000000127805 */ /* 0x000fe2000001ff00 */
[----:B------:R-:W-:-:S07]  /*0880*/  IMAD.MOV.U32 R0, RZ, RZ, RZ ;  /* 0x000000ffff007224 */ /* 0x000fce00078e00ff */
.L_x_18:
[----:B------:R-:W-:Y:S01]  /*0890*/  IADD3 R23, P1, R12, R19, RZ ;  /* 0x000000130c177210 */ /* 0x000fe20007f3e0ff */
[----:B------:R-:W-:Y:S01]  /*08a0*/  BSSY B1, `(.L_x_12) ;  /* 0x000001c000017945 */ /* 0x000fe20003800000 */
[----:B------:R-:W-:Y:S01]  /*08b0*/  IADD3 R19, P2, R19, 0x100, RZ ;  /* 0x0000010013137810 */ /* 0x000fe20007f5e0ff */
[----:B------:R-:W-:Y:S01]  /*08c0*/  IMAD.MOV.U32 R25, RZ, RZ, RZ ;  /* 0x000000ffff197224 */ /* 0x000fe200078e00ff */
[----:B------:R-:W-:Y:S01]  /*08d0*/  ISETP.GE.U32.AND P0, PT, R23, UR12, PT ;  /* 0x0000000c17007c0c */ /* 0x000fe2000bf06070 */
[--C-:B------:R-:W-:Y:S01]  /*08e0*/  IMAD.X R21, RZ, RZ, R18.reuse, P1 ;  /* 0x000000ffff157224 */ /* 0x100fe200008e0612 */
[----:B------:R-:W-:Y:S01]  /*08f0*/  ISETP.GE.U32.AND P1, PT, R19, UR12, PT ;  /* 0x0000000c13007c0c */ /* 0x000fe2000bf26070 */
[----:B------:R-:W-:-:S03]  /*0900*/  IMAD.X R18, RZ, RZ, R18, P2 ;  /* 0x000000ffff127224 */ /* 0x000fc600010e0612 */
[----:B------:R-:W-:Y:S02]  /*0910*/  ISETP.GE.U32.AND.EX P0, PT, R21, UR13, PT, P0 ;  /* 0x0000000d15007c0c */ /* 0x000fe4000bf06100 */
[----:B------:R-:W-:-:S11]  /*0920*/  ISETP.GE.U32.AND.EX P1, PT, R18, UR13, PT, P1 ;  /* 0x0000000d12007c0c */ /* 0x000fd6000bf26110 */
[----:B-12---:R-:W-:Y:S05]  /*0930*/  @P0 BRA `(.L_x_13) ;  /* 0x0000000000480947 */ /* 0x006fea0003800000 */
[----:B------:R-:W-:Y:S01]  /*0940*/  ISETP.GE.U32.AND P2, PT, R23, UR6, PT ;  /* 0x0000000617007c0c */ /* 0x000fe2000bf46070 */
[----:B------:R-:W-:Y:S01]  /*0950*/  BSSY B2, `(.L_x_14) ;  /* 0x000000f000027945 */ /* 0x000fe20003800000 */
[----:B------:R-:W-:Y:S02]  /*0960*/  IMAD.MOV.U32 R25, RZ, RZ, R3 ;  /* 0x000000ffff197224 */ /* 0x000fe400078e0003 */
[----:B------:R-:W-:-:S13]  /*0970*/  ISETP.GE.U32.AND.EX P2, PT, R21, UR5, PT, P2 ;  /* 0x0000000515007c0c */ /* 0x000fda000bf46120 */
[----:B------:R-:W-:Y:S05]  /*0980*/  @P2 BRA `(.L_x_15) ;  /* 0x00000000002c2947 */ /* 0x000fea0003800000 */
[----:B------:R-:W1:Y:S01]  /*0990*/  LDC R6, c[0x0][R7+0x210] ;  /* 0x0000840007067b82 */ /* 0x000e620000000800 */
[----:B------:R-:W-:-:S05]  /*09a0*/  IADD3 R17, P2, R23, 0x1, RZ ;  /* 0x0000000117117810 */ /* 0x000fca0007f5e0ff */
[----:B------:R-:W-:Y:S01]  /*09b0*/  IMAD.X R15, RZ, RZ, R21, P2 ;  /* 0x000000ffff0f7224 */ /* 0x000fe200010e0615 */
[----:B-1----:R-:W-:-:S03]  /*09c0*/  SHF.R.S32.HI R16, RZ, 0x1f, R6 ;  /* 0x0000001fff107819 */ /* 0x002fc60000011406 */
[-C--:B------:R-:W-:Y:S02]  /*09d0*/  IMAD R20, R15, R6.reuse, RZ ;  /* 0x000000060f147224 */ /* 0x080fe400078e02ff */
[----:B------:R-:W-:-:S04]  /*09e0*/  IMAD.WIDE.U32 R14, R17, R6, RZ ;  /* 0x00000006110e7225 */ /* 0x000fc800078e00ff */
[----:B------:R-:W-:Y:S01]  /*09f0*/  IMAD R17, R16, R17, R20 ;  /* 0x0000001110117224 */ /* 0x000fe200078e0214 */
[----:B------:R-:W-:-:S03]  /*0a00*/  LEA R16, P2, R14, R8, 0x2 ;  /* 0x000000080e107211 */ /* 0x000fc600078410ff */
[----:B------:R-:W-:-:S05]  /*0a10*/  IMAD.IADD R15, R15, 0x1, R17 ;  /* 0x000000010f0f7824 */ /* 0x000fca00078e0211 */
[----:B------:R-:W-:-:S05]  /*0a20*/  LEA.HI.X R17, R14, R9, R15, 0x2, P2 ;  /* 0x000000090e117211 */ /* 0x000fca00010f140f */
[----:B------:R1:W5:Y:S02]  /*0a30*/  LDG.E R25, desc[UR8][R16.64] ;  /* 0x0000000810197981 */ /* 0x000364000c1e1900 */
.L_x_15:
[----:B------:R-:W-:Y:S05]  /*0a40*/  BSYNC B2 ;  /* 0x0000000000027941 */ /* 0x000fea0003800000 */
.L_x_14:
[----:B-----5:R-:W-:-:S07]  /*0a50*/  FMNMX R0, R0, R25, !PT ;  /* 0x0000001900007209 */ /* 0x020fce0007800000 */
.L_x_13:
[----:B------:R-:W-:Y:S05]  /*0a60*/  BSYNC B1 ;  /* 0x0000000000017941 */ /* 0x000fea0003800000 */
.L_x_12:
[----:B------:R-:W-:Y:S06]  /*0a70*/  BAR.SYNC.DEFER_BLOCKING 0x0 ;  /* 0x0000000000007b1d */ /* 0x000fec0000010000 */
[----:B------:R-:W-:Y:S04]  /*0a80*/  BSSY B1, `(.L_x_16) ;  /* 0x000000e000017945 */ /* 0x000fe80003800000 */
[----:B------:R-:W-:Y:S05]  /*0a90*/  @P0 BRA `(.L_x_17) ;  /* 0x0000000000300947 */ /* 0x000fea0003800000 */
[----:B------:R-:W1:Y:S01]  /*0aa0*/  LDC R6, c[0x0][R7+0x210] ;  /* 0x0000840007067b82 */ /* 0x000e620000000800 */
[----:B------:R-:W-:-:S04]  /*0ab0*/  ISETP.NE.U32.AND P0, PT, R23, RZ, PT ;  /* 0x000000ff1700720c */ /* 0x000fc80003f05070 */
[C---:B------:R-:W-:Y:S02]  /*0ac0*/  ISETP.NE.AND.EX P0, PT, R21.reuse, RZ, PT, P0 ;  /* 0x000000ff1500720c */ /* 0x040fe40003f05300 */
[----:B-1----:R-:W-:Y:S01]  /*0ad0*/  SHF.R.S32.HI R17, RZ, 0x1f, R6 ;  /* 0x0000001fff117819 */ /* 0x002fe20000011406 */
[-C--:B------:R-:W-:Y:S02]  /*0ae0*/  IMAD R16, R21, R6.reuse, RZ ;  /* 0x0000000615107224 */ /* 0x080fe400078e02ff */
[----:B------:R-:W-:-:S04]  /*0af0*/  IMAD.WIDE.U32 R14, R23, R6, RZ ;  /* 0x00000006170e7225 */ /* 0x000fc800078e00ff */
[----:B------:R-:W-:Y:S01]  /*0b00*/  IMAD R17, R17, R23, R16 ;  /* 0x0000001711117224 */ /* 0x000fe200078e0210 */
[----:B------:R-:W-:-:S03]  /*0b10*/  LEA R16, P2, R14, R8, 0x2 ;  /* 0x000000080e107211 */ /* 0x000fc600078410ff */
[----:B------:R-:W-:-:S05]  /*0b20*/  IMAD.IADD R15, R15, 0x1, R17 ;  /* 0x000000010f0f7824 */ /* 0x000fca00078e0211 */
[----:B------:R-:W-:Y:S02]  /*0b30*/  LEA.HI.X R17, R14, R9, R15, 0x2, P2 ;  /* 0x000000090e117211 */ /* 0x000fe400010f140f */
[----:B------:R-:W-:-:S05]  /*0b40*/  FSEL R15, R25, RZ, P0 ;  /* 0x000000ff190f7208 */ /* 0x000fca0000000000 */
[----:B------:R2:W-:Y:S02]  /*0b50*/  STG.E desc[UR8][R16.64], R15 ;  /* 0x0000000f10007986 */ /* 0x0005e4000c101908 */
.L_x_17:
[----:B------:R-:W-:Y:S05]  /*0b60*/  BSYNC B1 ;  /* 0x0000000000017941 */ /* 0x000fea0003800000 */
.L_x_16:
[----:B------:R-:W-:Y:S05]  /*0b70*/  @!P1 BRA `(.L_x_18) ;  /* 0xfffffffc00449947 */ /* 0x000fea000383ffff */
.L_x_11:
[----:B------:R-:W-:Y:S05]  /*0b80*/  BSYNC B0 ;  /* 0x0000000000007941 */ /* 0x000fea0003800000 */
.L_x_10:
[----:B0-----:R-:W0:Y:S02]  /*0b90*/  LDC R8, c[0x0][-0x7e00] ;  /* 0x00208000ff087b82 */ /* 0x001e240000000800 */
[----:B0-----:R-:W-:-:S13]  /*0ba0*/  ISETP.NE.AND P0, PT, R8, 0x1, PT ;  /* 0x000000010800780c */ /* 0x001fda0003f05270 */
[----:B------:R-:W-:Y:S05]  /*0bb0*/  @!P0 BRA `(.L_x_19) ;  /* 0x0000000000e88947 */ /* 0x000fea0003800000 */
[----:B------:R-:W-:-:S13]  /*0bc0*/  ISETP.NE.AND P0, PT, R8, 0x2, PT ;  /* 0x000000020800780c */ /* 0x000fda0003f05270 */
[----:B------:R-:W-:Y:S05]  /*0bd0*/  @P0 BRA `(.L_x_20) ;  /* 0x0000000000dc0947 */ /* 0x000fea0003800000 */
[----:B------:R-:W-:Y:S01]  /*0be0*/  STS [R11], R0 ;  /* 0x000000000b007388 */ /* 0x000fe20000000800 */
[----:B------:R-:W-:Y:S01]  /*0bf0*/  BAR.SYNC.DEFER_BLOCKING 0x0 ;  /* 0x0000000000007b1d */ /* 0x000fe20000010000 */
[C---:B------:R-:W-:Y:S02]  /*0c00*/  ISETP.GT.U32.AND P0, PT, R12.reuse, 0x7f, PT ;  /* 0x0000007f0c00780c */ /* 0x040fe40003f04070 */
[C---:B------:R-:W-:Y:S02]  /*0c10*/  ISETP.GT.U32.AND P1, PT, R12.reuse, 0x3f, PT ;  /* 0x0000003f0c00780c */ /* 0x040fe40003f24070 */
[----:B------:R-:W-:-:S09]  /*0c20*/  ISETP.GT.U32.AND P2, PT, R12, 0x7, PT ;  /* 0x000000070c00780c */ /* 0x000fd20003f44070 */
[----:B------:R-:W-:Y:S04]  /*0c30*/  @!P0 LDS R3, [R11] ;  /* 0x000000000b038984 */ /* 0x000fe80000000800 */
[----:B------:R-:W0:Y:S02]  /*0c40*/  @!P0 LDS R8, [R11+0x200] ;  /* 0x000200000b088984 */ /* 0x000e240000000800 */
[----:B0-----:R-:W-:-:S05]  /*0c50*/  @!P0 FMNMX R8, R3, R8, !PT ;  /* 0x0000000803088209 */ /* 0x001fca0007800000 */
[----:B------:R-:W-:Y:S01]  /*0c60*/  @!P0 STS [R11], R8 ;  /* 0x000000080b008388 */ /* 0x000fe20000000800 */
[----:B------:R-:W-:Y:S01]  /*0c70*/  BAR.SYNC.DEFER_BLOCKING 0x0 ;  /* 0x0000000000007b1d */ /* 0x000fe20000010000 */
[----:B------:R-:W-:-:S05]  /*0c80*/  ISETP.GT.U32.AND P0, PT, R12, 0x1f, PT ;  /* 0x0000001f0c00780c */ /* 0x000fca0003f04070 */
        /* <DEDUP_REMOVED lines=21> */
[----:B------:R0:W-:Y:S01]  /*0de0*/  @!P2 STS [R11], R14 ;  /* 0x0000000e0b00a388 */ /* 0x0001e20000000800 */
[----:B------:R-:W-:Y:S01]  /*0df0*/  BAR.SYNC.DEFER_BLOCKING 0x0 ;  /* 0x0000000000007b1d */ /* 0x000fe20000010000 */
[----:B------:R-:W-:-:S13]  /*0e00*/  ISETP.NE.AND P2, PT, R12, RZ, PT ;  /* 0x000000ff0c00720c */ /* 0x000fda0003f45270 */
[----:B0-----:R-:W0:Y:S01]  /*0e10*/  @!P2 S2R R14, SR_CgaCtaId ;  /* 0x00000000000ea919 */ /* 0x001e220000008800 */
[----:B------:R-:W-:Y:S01]  /*0e20*/  @!P2 MOV R9, 0x400 ;  /* 0x000004000009a802 */ /* 0x000fe20000000f00 */
[----:B------:R-:W-:Y:S04]  /*0e30*/  @!P0 LDS R0, [R11] ;  /* 0x000000000b008984 */ /* 0x000fe80000000800 */
[----:B------:R-:W3:Y:S01]  /*0e40*/  @!P0 LDS R3, [R11+0x10] ;  /* 0x000010000b038984 */ /* 0x000ee20000000800 */
[----:B0-----:R-:W-:Y:S02]  /*0e50*/  @!P2 LEA R9, R14, R9, 0x18 ;  /* 0x000000090e09a211 */ /* 0x001fe400078ec0ff */
[----:B---3--:R-:W-:-:S05]  /*0e60*/  @!P0 FMNMX R0, R0, R3, !PT ;  /* 0x0000000300008209 */ /* 0x008fca0007800000 */
[----:B------:R-:W-:Y:S01]  /*0e70*/  @!P0 STS [R11], R0 ;  /* 0x000000000b008388 */ /* 0x000fe20000000800 */
[----:B------:R-:W-:Y:S06]  /*0e80*/  BAR.SYNC.DEFER_BLOCKING 0x0 ;  /* 0x0000000000007b1d */ /* 0x000fec0000010000 */
[----:B------:R-:W-:Y:S04]  /*0e90*/  @!P1 LDS R3, [R11] ;  /* 0x000000000b039984 */ /* 0x000fe80000000800 */
[----:B------:R-:W0:Y:S02]  /*0ea0*/  @!P1 LDS R8, [R11+0x8] ;  /* 0x000008000b089984 */ /* 0x000e240000000800 */
[----:B0-----:R-:W-:-:S05]  /*0eb0*/  @!P1 FMNMX R8, R3, R8, !PT ;  /* 0x0000000803089209 */ /* 0x001fca0007800000 */
[----:B------:R-:W-:Y:S01]  /*0ec0*/  @!P1 STS [R11], R8 ;  /* 0x000000080b009388 */ /* 0x000fe20000000800 */
[----:B------:R-:W-:Y:S06]  /*0ed0*/  BAR.SYNC.DEFER_BLOCKING 0x0 ;  /* 0x0000000000007b1d */ /* 0x000fec0000010000 */
[----:B------:R-:W-:Y:S04]  /*0ee0*/  @!P2 LDS R3, [R9+0x4] ;  /* 0x000004000903a984 */ /* 0x000fe80000000800 */
[----:B------:R-:W0:Y:S02]  /*0ef0*/  @!P2 LDS R0, [R11] ;  /* 0x000000000b00a984 */ /* 0x000e240000000800 */
[----:B0-----:R-:W-:-:S05]  /*0f00*/  @!P2 FMNMX R0, R0, R3, !PT ;  /* 0x000000030000a209 */ /* 0x001fca0007800000 */
[----:B------:R0:W-:Y:S01]  /*0f10*/  @!P2 STS [R11], R0 ;  /* 0x000000000b00a388 */ /* 0x0001e20000000800 */
[----:B------:R-:W-:Y:S06]  /*0f20*/  BAR.SYNC.DEFER_BLOCKING 0x0 ;  /* 0x0000000000007b1d */ /* 0x000fec0000010000 */
[----:B------:R0:W3:Y:S01]  /*0f30*/  LDS R3, [R11] ;  /* 0x000000000b037984 */ /* 0x0000e20000000800 */
[----:B------:R-:W-:Y:S05]  /*0f40*/  BRA `(.L_x_19) ;  /* 0x0000000000047947 */ /* 0x000fea0003800000 */
.L_x_20:
[----:B------:R-:W-:-:S07]  /*0f50*/  IMAD.MOV.U32 R3, RZ, RZ, RZ ;  /* 0x000000ffff037224 */ /* 0x000fce00078e00ff */
.L_x_19:
[----:B------:R-:W-:Y:S01]  /*0f60*/  ISETP.NE.AND P0, PT, R12, RZ, PT ;  /* 0x000000ff0c00720c */ /* 0x000fe20003f05270 */
[----:B------:R-:W-:-:S12]  /*0f70*/  BSSY B0, `(.L_x_21) ;  /* 0x0000021000007945 */ /* 0x000fd80003800000 */
[----:B------:R-:W-:Y:S05]  /*0f80*/  @P0 BRA `(.L_x_22) ;  /* 0x00000000007c0947 */ /* 0x000fea0003800000 */
[C---:B---3--:R-:W-:Y:S01]  /*0f90*/  FSETP.GEU.AND P0, PT, |R3|.reuse, +INF , PT ;  /* 0x7f8000000300780b */ /* 0x048fe20003f0e200 */
[----:B------:R-:W-:Y:S01]  /*0fa0*/  BSSY B1, `(.L_x_23) ;  /* 0x0000017000017945 */ /* 0x000fe20003800000 */
[----:B------:R-:W-:-:S13]  /*0fb0*/  FSETP.GT.AND P1, PT, R3, RZ, PT ;  /* 0x000000ff0300720b */ /* 0x000fda0003f24000 */
[----:B------:R-:W-:Y:S05]  /*0fc0*/  @!P0 BRA P1, `(.L_x_24) ;  /* 0x0000000000148947 */ /* 0x000fea0000800000 */
[----:B------:R-:W3:Y:S02]  /*0fd0*/  LDC.64 R8, c[0x0][R7+0x220] ;  /* 0x0000880007087b82 */ /* 0x000ee40000000a00 */
[----:B---3--:R-:W-:-:S04]  /*0fe0*/  LEA R8, P0, R13, R8, 0x2 ;  /* 0x000000080d087211 */ /* 0x008fc800078010ff */
[----:B------:R-:W-:-:S05]  /*0ff0*/  LEA.HI.X R9, R13, R9, R10, 0x2, P0 ;  /* 0x000000090d097211 */ /* 0x000fca00000f140a */
[----:B0-----:R0:W5:Y:S01]  /*1000*/  LDG.E R0, desc[UR8][R8.64] ;  /* 0x0000000808007981 */ /* 0x001162000c1e1900 */
[----:B------:R-:W-:Y:S05]  /*1010*/  BRA `(.L_x_25) ;  /* 0x00000000003c7947 */ /* 0x000fea0003800000 */
.L_x_24:
[----:B0-----:R-:W0:Y:S01]  /*1020*/  MUFU.RCP R0, R3 ;  /* 0x0000000300007308 */ /* 0x001e220000001000 */
[----:B------:R-:W-:Y:S01]  /*1030*/  ULDC UR4, c[0x0][-0x7dfc] ;  /* 0x0020810000047ab9 */ /* 0x000fe20000000800 */
[----:B------:R-:W-:Y:S01]  /*1040*/  BSSY B2, `(.L_x_25) ;  /* 0x000000c000027945 */ /* 0x000fe20003800000 */
[----:B------:R-:W-:-:S05]  /*1050*/  IMAD.U32 R14, RZ, RZ, UR4 ;  /* 0x00000004ff0e7e24 */ /* 0x000fca000f8e00ff */
[----:B------:R-:W3:Y:S01]  /*1060*/  FCHK P0, R14, R3 ;  /* 0x000000030e007302 */ /* 0x000ee20000000000 */
[----:B0-----:R-:W-:-:S04]  /*1070*/  FFMA R9, R0, -R3, 1 ;  /* 0x3f80000000097423 */ /* 0x001fc80000000803 */
[----:B------:R-:W-:-:S04]  /*1080*/  FFMA R0, R0, R9, R0 ;  /* 0x0000000900007223 */ /* 0x000fc80000000000 */
[----:B------:R-:W-:-:S04]  /*1090*/  FFMA R8, R0, UR4, RZ ;  /* 0x0000000400087c23 */ /* 0x000fc800080000ff */
[----:B------:R-:W-:-:S04]  /*10a0*/  FFMA R9, R8, -R3, UR4 ;  /* 0x0000000408097e23 */ /* 0x000fc80008000803 */
[----:B------:R-:W-:Y:S01]  /*10b0*/  FFMA R0, R0, R9, R8 ;  /* 0x0000000900007223 */ /* 0x000fe20000000008 */
[----:B---3--:R-:W-:Y:S06]  /*10c0*/  @!P0 BRA `(.L_x_26) ;  /* 0x00000000000c8947 */ /* 0x008fec0003800000 */
[----:B------:R-:W-:Y:S01]  /*10d0*/  IMAD.MOV.U32 R0, RZ, RZ, R3 ;  /* 0x000000ffff007224 */ /* 0x000fe200078e0003 */
[----:B------:R-:W-:-:S07]  /*10e0*/  MOV R8, 0x1100 ;  /* 0x0000110000087802 */ /* 0x000fce0000000f00 */
[----:B-12---:R-:W-:Y:S05]  /*10f0*/  CALL.REL.NOINC `($__internal_0_$__cuda_sm3x_div_rn_noftz_f32_slowpath) ;  /* 0x0000000000347944 */ /* 0x006fea0003c00000 */
.L_x_26:
[----:B------:R-:W-:Y:S05]  /*1100*/  BSYNC B2 ;  /* 0x0000000000027941 */ /* 0x000fea0003800000 */
.L_x_25:
[----:B------:R-:W-:Y:S05]  /*1110*/  BSYNC B1 ;  /* 0x0000000000017941 */ /* 0x000fea0003800000 */
.L_x_23:
[----:B0-----:R-:W0:Y:S01]  /*1120*/  LDC.64 R8, c[0x0][R7+0x220] ;  /* 0x0000880007087b82 */ /* 0x001e220000000a00 */
[----:B-----5:R-:W-:-:S04]  /*1130*/  FSETP.NEU.AND P0, PT, |R0|, +INF , PT ;  /* 0x7f8000000000780b */ /* 0x020fc80003f0d200 */
[----:B------:R-:W-:Y:S02]  /*1140*/  FSEL R3, R0, 3.40282346638528859812e+38, P0 ;  /* 0x7f7fffff00037808 */ /* 0x000fe40000000000 */
[----:B0-----:R-:W-:-:S04]  /*1150*/  LEA R8, P1, R13, R8, 0x2 ;  /* 0x000000080d087211 */ /* 0x001fc800078210ff */
[----:B------:R-:W-:-:S05]  /*1160*/  LEA.HI.X R9, R13, R9, R10, 0x2, P1 ;  /* 0x000000090d097211 */ /* 0x000fca00008f140a */
[----:B------:R4:W-:Y:S04]  /*1170*/  STG.E desc[UR8][R8.64], R3 ;  /* 0x0000000308007986 */ /* 0x0009e8000c101908 */
.L_x_22:
[----:B------:R-:W-:Y:S05]  /*1180*/  BSYNC B0 ;  /* 0x0000000000007941 */ /* 0x000fea0003800000 */
.L_x_21:
[----:B------:R-:W-:-:S05]  /*1190*/  VIADD R13, R13, 0x1 ;  /* 0x000000010d0d7836 */ /* 0x000fca0000000000 */
[----:B------:R-:W-:-:S13]  /*11a0*/  ISETP.GE.AND P0, PT, R13, R6, PT ;  /* 0x000000060d00720c */ /* 0x000fda0003f06270 */
[----:B------:R-:W-:Y:S05]  /*11b0*/  @!P0 BRA `(.L_x_27) ;  /* 0xfffffff400548947 */ /* 0x000fea000383ffff */
[----:B------:R-:W-:Y:S05]  /*11c0*/  EXIT ;  /* 0x000000000000794d */ /* 0x000fea0003800000 */
        .weak           $__internal_0_$__cuda_sm3x_div_rn_noftz_f32_slowpath
        .type           $__internal_0_$__cuda_sm3x_div_rn_noftz_f32_slowpath,@function
        .size           $__internal_0_$__cuda_sm3x_div_rn_noftz_f32_slowpath,(.L_x_64 - $__internal_0_$__cuda_sm3x_div_rn_noftz_f32_slowpath)
$__internal_0_$__cuda_sm3x_div_rn_noftz_f32_slowpath:
[----:B------:R-:W0:Y:S01]  /*11d0*/  LDC R3, c[0x0][-0x7dfc] ;  /* 0x00208100ff037b82 */ /* 0x000e220000000800 */
[----:B------:R-:W-:Y:S01]  /*11e0*/  SHF.R.U32.HI R14, RZ, 0x17, R0 ;  /* 0x00000017ff0e7819 */ /* 0x000fe20000011600 */
[----:B------:R-:W-:Y:S01]  /*11f0*/  ULDC UR4, c[0x0][-0x7dfc] ;  /* 0x0020810000047ab9 */ /* 0x000fe20000000800 */
[----:B------:R-:W-:Y:S01]  /*1200*/  BSSY B3, `(.L_x_28) ;  /* 0x0000063000037945 */ /* 0x000fe20003800000 */
[----:B------:R-:W-:Y:S01]  /*1210*/  IMAD.U32 R16, RZ, RZ, UR4 ;  /* 0x00000004ff107e24 */ /* 0x000fe2000f8e00ff */
[----:B------:R-:W-:-:S05]  /*1220*/  LOP3.LUT R14, R14, 0xff, RZ, 0xc0, !PT ;  /* 0x000000ff0e0e7812 */ /* 0x000fca00078ec0ff */
[----:B------:R-:W-:-:S05]  /*1230*/  VIADD R18, R14, 0xffffffff ;  /* 0xffffffff0e127836 */ /* 0x000fca0000000000 */
[----:B------:R-:W-:Y:S02]  /*1240*/  ISETP.GT.U32.AND P0, PT, R18, 0xfd, PT ;  /* 0x000000fd1200780c */ /* 0x000fe40003f04070 */
[----:B0-----:R-:W-:-:S04]  /*1250*/  SHF.R.U32.HI R9, RZ, 0x17, R3 ;  /* 0x00000017ff097819 */ /* 0x001fc80000011603 */
[----:B------:R-:W-:-:S05]  /*1260*/  LOP3.LUT R15, R9, 0xff, RZ, 0xc0, !PT ;  /* 0x000000ff090f7812 */ /* 0x000fca00078ec0ff */
[----:B------:R-:W-:-:S05]  /*1270*/  VIADD R17, R15, 0xffffffff ;  /* 0xffffffff0f117836 */ /* 0x000fca0000000000 */
[----:B------:R-:W-:-:S13]  /*1280*/  ISETP.GT.U32.OR P0, PT, R17, 0xfd, P0 ;  /* 0x000000fd1100780c */ /* 0x000fda0000704470 */
[----:B------:R-:W-:Y:S01]  /*1290*/  @!P0 IMAD.MOV.U32 R9, RZ, RZ, RZ ;  /* 0x000000ffff098224 */ /* 0x000fe200078e00ff */
[----:B------:R-:W-:Y:S06]  /*12a0*/  @!P0 BRA `(.L_x_29) ;  /* 0x00000000005c8947 */ /* 0x000fec0003800000 */
[----:B------:R-:W-:Y:S02]  /*12b0*/  FSETP.GTU.FTZ.AND P0, PT, |R3|, +INF , PT ;  /* 0x7f8000000300780b */ /* 0x000fe40003f1c200 */
[----:B------:R-:W-:-:S04]  /*12c0*/  FSETP.GTU.FTZ.AND P1, PT, |R0|, +INF , PT ;  /* 0x7f8000000000780b */ /* 0x000fc80003f3c200 */
[----:B------:R-:W-:-:S13]  /*12d0*/  PLOP3.LUT P0, PT, P0, P1, PT, 0xa8, 0x0 ;  /* 0x000000000000781c */ /* 0x000fda0000703570 */
[----:B------:R-:W-:Y:S05]  /*12e0*/  @P0 BRA `(.L_x_30) ;  /* 0x00000004004c0947 */ /* 0x000fea0003800000 */
[----:B------:R-:W-:-:S13]  /*12f0*/  LOP3.LUT P0, RZ, R0, 0x7fffffff, R16, 0xc8, !PT ;  /* 0x7fffffff00ff7812 */ /* 0x000fda000780c810 */
[----:B------:R-:W-:Y:S05]  /*1300*/  @!P0 BRA `(.L_x_31) ;  /* 0x00000004003c8947 */ /* 0x000fea0003800000 */
[C---:B------:R-:W-:Y:S02]  /*1310*/  FSETP.NEU.FTZ.AND P2, PT, |R3|.reuse, +INF , PT ;  /* 0x7f8000000300780b */ /* 0x040fe40003f5d200 */
[----:B------:R-:W-:Y:S02]  /*1320*/  FSETP.NEU.FTZ.AND P1, PT, |R0|, +INF , PT ;  /* 0x7f8000000000780b */ /* 0x000fe40003f3d200 */
[----:B------:R-:W-:-:S11]  /*1330*/  FSETP.NEU.FTZ.AND P0, PT, |R3|, +INF , PT ;  /* 0x7f8000000300780b */ /* 0x000fd60003f1d200 */
[----:B------:R-:W-:Y:S05]  /*1340*/  @!P1 BRA !P2, `(.L_x_31) ;  /* 0x00000004002c9947 */ /* 0x000fea0005000000 */
[----:B------:R-:W-:-:S04]  /*1350*/  LOP3.LUT P2, RZ, R16, 0x7fffffff, RZ, 0xc0, !PT ;  /* 0x7fffffff10ff7812 */ /* 0x000fc8000784c0ff */
[----:B------:R-:W-:-:S13]  /*1360*/  PLOP3.LUT P1, PT, P1, P2, PT, 0x2a, 0x0 ;  /* 0x000000000000781c */ /* 0x000fda0000f24572 */
[----:B------:R-:W-:Y:S05]  /*1370*/  @P1 BRA `(.L_x_32) ;  /* 0x0000000400181947 */ /* 0x000fea0003800000 */
[----:B------:R-:W-:-:S04]  /*1380*/  LOP3.LUT P1, RZ, R0, 0x7fffffff, RZ, 0xc0, !PT ;  /* 0x7fffffff00ff7812 */ /* 0x000fc8000782c0ff */
[----:B------:R-:W-:-:S13]  /*1390*/  PLOP3.LUT P0, PT, P0, P1, PT, 0x2a, 0x0 ;  /* 0x000000000000781c */ /* 0x000fda0000702572 */
[----:B------:R-:W-:Y:S05]  /*13a0*/  @P0 BRA `(.L_x_33) ;  /* 0x0000000400000947 */ /* 0x000fea0003800000 */
[----:B------:R-:W-:Y:S02]  /*13b0*/  ISETP.GE.AND P0, PT, R17, RZ, PT ;  /* 0x000000ff1100720c */ /* 0x000fe40003f06270 */
[----:B------:R-:W-:-:S11]  /*13c0*/  ISETP.GE.AND P1, PT, R18, RZ, PT ;  /* 0x000000ff1200720c */ /* 0x000fd60003f26270 */
[----:B------:R-:W-:Y:S02]  /*13d0*/  @P0 IMAD.MOV.U32 R9, RZ, RZ, RZ ;  /* 0x000000ffff090224 */ /* 0x000fe400078e00ff */
[----:B------:R-:W-:Y:S01]  /*13e0*/  @!P0 FFMA R16, R3, 1.84467440737095516160e+19, RZ ;  /* 0x5f80000003108823 */ /* 0x000fe200000000ff */
[----:B------:R-:W-:Y:S02]  /*13f0*/  @!P0 IMAD.MOV.U32 R9, RZ, RZ, -0x40 ;  /* 0xffffffc0ff098424 */ /* 0x000fe400078e00ff */
[----:B------:R-:W-:Y:S02]  /*1400*/  @!P1 FFMA R0, R0, 1.84467440737095516160e+19, RZ ;  /* 0x5f80000000009823 */ /* 0x000fe400000000ff */
[----:B------:R-:W-:-:S07]  /*1410*/  @!P1 VIADD R9, R9, 0x40 ;  /* 0x0000004009099836 */ /* 0x000fce0000000000 */
.L_x_29:
[----:B------:R-:W-:Y:S01]  /*1420*/  LEA R3, R14, 0xc0800000, 0x17 ;  /* 0xc08000000e037811 */ /* 0x000fe200078eb8ff */
[----:B------:R-:W-:Y:S01]  /*1430*/  VIADD R15, R15, 0xffffff81 ;  /* 0xffffff810f0f7836 */ /* 0x000fe20000000000 */
[----:B------:R-:W-:Y:S03]  /*1440*/  BSSY B4, `(.L_x_34) ;  /* 0x0000035000047945 */ /* 0x000fe60003800000 */
[----:B------:R-:W-:Y:S02]  /*1450*/  IMAD.IADD R17, R0, 0x1, -R3 ;  /* 0x0000000100117824 */ /* 0x000fe400078e0a03 */
[----:B------:R-:W-:Y:S02]  /*1460*/  IMAD R0, R15, -0x800000, R16 ;  /* 0xff8000000f007824 */ /* 0x000fe400078e0210 */
[----:B------:R-:W0:Y:S01]  /*1470*/  MUFU.RCP R3, R17 ;  /* 0x0000001100037308 */ /* 0x000e220000001000 */
[----:B------:R-:W-:-:S04]  /*1480*/  FADD.FTZ R19, -R17, -RZ ;  /* 0x800000ff11137221 */ /* 0x000fc80000010100 */
[----:B0-----:R-:W-:-:S04]  /*1490*/  FFMA R18, R3, R19, 1 ;  /* 0x3f80000003127423 */ /* 0x001fc80000000013 */
[----:B------:R-:W-:-:S04]  /*14a0*/  FFMA R3, R3, R18, R3 ;  /* 0x0000001203037223 */ /* 0x000fc80000000003 */
[----:B------:R-:W-:-:S04]  /*14b0*/  FFMA R16, R0, R3, RZ ;  /* 0x0000000300107223 */ /* 0x000fc800000000ff */
[----:B------:R-:W-:-:S04]  /*14c0*/  FFMA R18, R19, R16, R0 ;  /* 0x0000001013127223 */ /* 0x000fc80000000000 */
[----:B------:R-:W-:Y:S01]  /*14d0*/  FFMA R18, R3, R18, R16 ;  /* 0x0000001203127223 */ /* 0x000fe20000000010 */
[----:B------:R-:W-:-:S03]  /*14e0*/  IADD3 R16, R15, 0x7f, -R14 ;  /* 0x0000007f0f107810 */ /* 0x000fc60007ffe80e */
[----:B------:R-:W-:Y:S02]  /*14f0*/  FFMA R19, R19, R18, R0 ;  /* 0x0000001213137223 */ /* 0x000fe40000000000 */
[----:B------:R-:W-:Y:S02]  /*1500*/  IMAD.IADD R9, R16, 0x1, R9 ;  /* 0x0000000110097824 */ /* 0x000fe400078e0209 */
[----:B------:R-:W-:-:S05]  /*1510*/  FFMA R0, R3, R19, R18 ;  /* 0x0000001303007223 */ /* 0x000fca0000000012 */
[----:B------:R-:W-:-:S04]  /*1520*/  SHF.R.U32.HI R14, RZ, 0x17, R0 ;  /* 0x00000017ff0e7819 */ /* 0x000fc80000011600 */
[----:B------:R-:W-:-:S05]  /*1530*/  LOP3.LUT R14, R14, 0xff, RZ, 0xc0, !PT ;  /* 0x000000ff0e0e7812 */ /* 0x000fca00078ec0ff */
[----:B------:R-:W-:-:S04]  /*1540*/  IMAD.IADD R17, R14, 0x1, R9 ;  /* 0x000000010e117824 */ /* 0x000fc800078e0209 */
[----:B------:R-:W-:-:S05]  /*1550*/  VIADD R14, R17, 0xffffffff ;  /* 0xffffffff110e7836 */ /* 0x000fca0000000000 */
[----:B------:R-:W-:-:S13]  /*1560*/  ISETP.GE.U32.AND P0, PT, R14, 0xfe, PT ;  /* 0x000000fe0e00780c */ /* 0x000fda0003f06070 */
[----:B------:R-:W-:Y:S05]  /*1570*/  @!P0 BRA `(.L_x_35) ;  /* 0x0000000000808947 */ /* 0x000fea0003800000 */
[----:B------:R-:W-:-:S13]  /*1580*/  ISETP.GT.AND P0, PT, R17, 0xfe, PT ;  /* 0x000000fe1100780c */ /* 0x000fda0003f04270 */
[----:B------:R-:W-:Y:S05]  /*1590*/  @P0 BRA `(.L_x_36) ;  /* 0x00000000006c0947 */ /* 0x000fea0003800000 */
[----:B------:R-:W-:-:S13]  /*15a0*/  ISETP.GE.AND P0, PT, R17, 0x1, PT ;  /* 0x000000011100780c */ /* 0x000fda0003f06270 */
[----:B------:R-:W-:Y:S05]  /*15b0*/  @P0 BRA `(.L_x_37) ;  /* 0x0000000000740947 */ /* 0x000fea0003800000 */
[----:B------:R-:W-:Y:S02]  /*15c0*/  ISETP.GE.AND P0, PT, R17, -0x18, PT ;  /* 0xffffffe81100780c */ /* 0x000fe40003f06270 */
[----:B------:R-:W-:-:S11]  /*15d0*/  LOP3.LUT R0, R0, 0x80000000, RZ, 0xc0, !PT ;  /* 0x8000000000007812 */ /* 0x000fd600078ec0ff */
[----:B------:R-:W-:Y:S05]  /*15e0*/  @!P0 BRA `(.L_x_37) ;  /* 0x0000000000688947 */ /* 0x000fea0003800000 */
[-CC-:B------:R-:W-:Y:S01]  /*15f0*/  FFMA.RZ R9, R3, R19.reuse, R18.reuse ;  /* 0x0000001303097223 */ /* 0x180fe2000000c012 */
[----:B------:R-:W-:Y:S02]  /*1600*/  VIADD R16, R17, 0x20 ;  /* 0x0000002011107836 */ /* 0x000fe40000000000 */
[-CC-:B------:R-:W-:Y:S01]  /*1610*/  FFMA.RM R14, R3, R19.reuse, R18.reuse ;  /* 0x00000013030e7223 */ /* 0x180fe20000004012 */
[----:B------:R-:W-:Y:S02]  /*1620*/  ISETP.NE.AND P2, PT, R17, RZ, PT ;  /* 0x000000ff1100720c */ /* 0x000fe40003f45270 */
[----:B------:R-:W-:Y:S01]  /*1630*/  LOP3.LUT R15, R9, 0x7fffff, RZ, 0xc0, !PT ;  /* 0x007fffff090f7812 */ /* 0x000fe200078ec0ff */
[----:B------:R-:W-:Y:S01]  /*1640*/  FFMA.RP R9, R3, R19, R18 ;  /* 0x0000001303097223 */ /* 0x000fe20000008012 */
[----:B------:R-:W-:Y:S01]  /*1650*/  IMAD.MOV R3, RZ, RZ, -R17 ;  /* 0x000000ffff037224 */ /* 0x000fe200078e0a11 */
[----:B------:R-:W-:Y:S02]  /*1660*/  ISETP.NE.AND P1, PT, R17, RZ, PT ;  /* 0x000000ff1100720c */ /* 0x000fe40003f25270 */
[----:B------:R-:W-:-:S02]  /*1670*/  LOP3.LUT R15, R15, 0x800000, RZ, 0xfc, !PT ;  /* 0x008000000f0f7812 */ /* 0x000fc400078efcff */
[----:B------:R-:W-:Y:S02]  /*1680*/  FSETP.NEU.FTZ.AND P0, PT, R9, R14, PT ;  /* 0x0000000e0900720b */ /* 0x000fe40003f1d000 */
[----:B------:R-:W-:Y:S02]  /*1690*/  SHF.L.U32 R16, R15, R16, RZ ;  /* 0x000000100f107219 */ /* 0x000fe400000006ff */
[----:B------:R-:W-:Y:S02]  /*16a0*/  SEL R14, R3, RZ, P2 ;  /* 0x000000ff030e7207 */ /* 0x000fe40001000000 */
[----:B------:R-:W-:Y:S02]  /*16b0*/  ISETP.NE.AND P1, PT, R16, RZ, P1 ;  /* 0x000000ff1000720c */ /* 0x000fe40000f25270 */
[----:B------:R-:W-:Y:S02]  /*16c0*/  SHF.R.U32.HI R14, RZ, R14, R15 ;  /* 0x0000000eff0e7219 */ /* 0x000fe4000001160f */
[----:B------:R-:W-:-:S02]  /*16d0*/  PLOP3.LUT P0, PT, P0, P1, PT, 0xa8, 0x0 ;  /* 0x000000000000781c */ /* 0x000fc40000703570 */
[----:B------:R-:W-:Y:S02]  /*16e0*/  SHF.R.U32.HI R16, RZ, 0x1, R14 ;  /* 0x00000001ff107819 */ /* 0x000fe4000001160e */
[----:B------:R-:W-:-:S04]  /*16f0*/  SEL R3, RZ, 0x1, !P0 ;  /* 0x00000001ff037807 */ /* 0x000fc80004000000 */
[----:B------:R-:W-:-:S04]  /*1700*/  LOP3.LUT R3, R3, 0x1, R16, 0xf8, !PT ;  /* 0x0000000103037812 */ /* 0x000fc800078ef810 */
[----:B------:R-:W-:-:S05]  /*1710*/  LOP3.LUT R3, R3, R14, RZ, 0xc0, !PT ;  /* 0x0000000e03037212 */ /* 0x000fca00078ec0ff */
[----:B------:R-:W-:-:S05]  /*1720*/  IMAD.IADD R3, R16, 0x1, R3 ;  /* 0x0000000110037824 */ /* 0x000fca00078e0203 */
[----:B------:R-:W-:Y:S01]  /*1730*/  LOP3.LUT R0, R3, R0, RZ, 0xfc, !PT ;  /* 0x0000000003007212 */ /* 0x000fe200078efcff */
[----:B------:R-:W-:Y:S06]  /*1740*/  BRA `(.L_x_37) ;  /* 0x0000000000107947 */ /* 0x000fec0003800000 */
.L_x_36:
[----:B------:R-:W-:-:S04]  /*1750*/  LOP3.LUT R0, R0, 0x80000000, RZ, 0xc0, !PT ;  /* 0x8000000000007812 */ /* 0x000fc800078ec0ff */
[----:B------:R-:W-:Y:S01]  /*1760*/  LOP3.LUT R0, R0, 0x7f800000, RZ, 0xfc, !PT ;  /* 0x7f80000000007812 */ /* 0x000fe200078efcff */
[----:B------:R-:W-:Y:S06]  /*1770*/  BRA `(.L_x_37) ;  /* 0x0000000000047947 */ /* 0x000fec0003800000 */
.L_x_35:
[----:B------:R-:W-:-:S07]  /*1780*/  IMAD R0, R9, 0x800000, R0 ;  /* 0x0080000009007824 */ /* 0x000fce00078e0200 */
.L_x_37:
[----:B------:R-:W-:Y:S05]  /*1790*/  BSYNC B4 ;  /* 0x0000000000047941 */ /* 0x000fea0003800000 */
.L_x_34:
[----:B------:R-:W-:Y:S05]  /*17a0*/  BRA `(.L_x_38) ;  /* 0x0000000000207947 */ /* 0x000fea0003800000 */
.L_x_33:
[----:B------:R-:W-:-:S04]  /*17b0*/  LOP3.LUT R0, R0, 0x80000000, R16, 0x48, !PT ;  /* 0x8000000000007812 */ /* 0x000fc800078e4810 */
[----:B------:R-:W-:Y:S01]  /*17c0*/  LOP3.LUT R0, R0, 0x7f800000, RZ, 0xfc, !PT ;  /* 0x7f80000000007812 */ /* 0x000fe200078efcff */
[----:B------:R-:W-:Y:S06]  /*17d0*/  BRA `(.L_x_38) ;  /* 0x0000000000147947 */ /* 0x000fec0003800000 */
.L_x_32:
[----:B------:R-:W-:Y:S01]  /*17e0*/  LOP3.LUT R0, R0, 0x80000000, R16, 0x48, !PT ;  /* 0x8000000000007812 */ /* 0x000fe200078e4810 */
[----:B------:R-:W-:Y:S06]  /*17f0*/  BRA `(.L_x_38) ;  /* 0x00000000000c7947 */ /* 0x000fec0003800000 */
.L_x_31:
[----:B------:R-:W0:Y:S01]  /*1800*/  MUFU.RSQ R0, -QNAN ;  /* 0xffc0000000007908 */ /* 0x000e220000001400 */
[----:B------:R-:W-:Y:S05]  /*1810*/  BRA `(.L_x_38) ;  /* 0x0000000000047947 */ /* 0x000fea0003800000 */
.L_x_30:
[----:B------:R-:W-:-:S07]  /*1820*/  FADD.FTZ R0, R0, R3 ;  /* 0x0000000300007221 */ /* 0x000fce0000010000 */
.L_x_38:
[----:B------:R-:W-:Y:S05]  /*1830*/  BSYNC B3 ;  /* 0x0000000000037941 */ /* 0x000fea0003800000 */
.L_x_28:
[----:B------:R-:W-:-:S04]  /*1840*/  IMAD.MOV.U32 R9, RZ, RZ, 0x0 ;  /* 0x00000000ff097424 */ /* 0x000fc800078e00ff */
[----:B0-----:R-:W-:Y:S05]  /*1850*/  RET.REL.NODEC R8 `(_ZN18transformer_engine22delayed_scaling_recipe51_GLOBAL__N__98a92f5c_18_delayed_scaling_cu_061efdc126amax_and_scale_update_impl11kernel_bulkEPfNS1_10AmaxParamsEmNS1_15AmaxComputeAlgoEf) ;  /* 0xffffffe408e87950 */ /* 0x001fea0003c3ffff */
.L_x_39:
[----:B------:R-:W-:-:S00]  /*1860*/  BRA `(.L_x_39) ;  /* 0xfffffffc00fc7947 */ /* 0x000fc0000383ffff */
[----:B------:R-:W-:-:S00]  /*1870*/  NOP ;  /* 0x0000000000007918 */ /* 0x000fc00000000000 */
        /* <DEDUP_REMOVED lines=8> */
.L_x_64:


//--------------------- .text._ZN18transformer_engine22delayed_scaling_recipe51_GLOBAL__N__98a92f5c_18_delayed_scaling_cu_061efdc126amax_and_scale_update_impl6kernelEPKfS4_PfS5_mmNS1_15AmaxComputeAlgoEf --------------------------
	.section	.text._ZN18transformer_engine22delayed_scaling_recipe51_GLOBAL__N__98a92f5c_18_delayed_scaling_cu_061efdc126amax_and_scale_update_impl6kernelEPKfS4_PfS5_mmNS1_15AmaxComputeAlgoEf,"ax",@progbits
	.align	128
.text._ZN18transformer_engine22delayed_scaling_recipe51_GLOBAL__N__98a92f5c_18_delayed_scaling_cu_061efdc126amax_and_scale_update_impl6kernelEPKfS4_PfS5_mmNS1_15AmaxComputeAlgoEf:
        .type           _ZN18transformer_engine22delayed_scaling_recipe51_GLOBAL__N__98a92f5c_18_delayed_scaling_cu_061efdc126amax_and_scale_update_impl6kernelEPKfS4_PfS5_mmNS1_15AmaxComputeAlgoEf,@function
        .size           _ZN18transformer_engine22delayed_scaling_recipe51_GLOBAL__N__98a92f5c_18_delayed_scaling_cu_061efdc126amax_and_scale_update_impl6kernelEPKfS4_PfS5_mmNS1_15AmaxComputeAlgoEf,(.L_x_66 - _ZN18transformer_engine22delayed_scaling_recipe51_GLOBAL__N__98a92f5c_18_delayed_scaling_cu_061efdc126amax_and_scale_update_impl6kernelEPKfS4_PfS5_mmNS1_15AmaxComputeAlgoEf)
        .other          _ZN18transformer_engine22delayed_scaling_recipe51_GLOBAL__N__98a92f5c_18_delayed_scaling_cu_061efdc126amax_and_scale_update_impl6kernelEPKfS4_PfS5_mmNS1_15AmaxComputeAlgoEf,@"STO_CUDA_ENTRY STV_DEFAULT"
_ZN18transformer_engine22delayed_scaling_recipe51_GLOBAL__N__98a92f5c_18_delayed_scaling_cu_061efdc126amax_and_scale_update_impl6kernelEPKfS4_PfS5_mmNS1_15AmaxComputeAlgoEf:
[----:B------:R-:W-:Y:S01]  /*0000*/  LDC R1, c[0x0][0x28] ;  /* 0x00000a00ff017b82 */ /* 0x000fe20000000800 */
[----:B------:R-:W0:Y:S07]  /*0010*/  S2R R4, SR_CTAID.X ;  /* 0x0000000000047919 */ /* 0x000e2e0000002500 */
[----:B------:R-:W0:Y:S01]  /*0020*/  LDC.64 R6, c[0x0][0x210] ;  /* 0x00008400ff067b82 */ /* 0x000e220000000a00 */
[----:B------:R-:W-:Y:S01]  /*0030*/  ULDC.64 UR10, c[0x0][0x208] ;  /* 0x00008200000a7ab9 */ /* 0x000fe20000000a00 */
[----:B------:R-:W-:Y:S01]  /*0040*/  ULDC.64 UR4, c[0x0][0x230] ;  /* 0x00008c0000047ab9 */ /* 0x000fe20000000a00 */
[----:B0-----:R-:W-:-:S05]  /*0050*/  IMAD.WIDE.U32 R6, R4, 0x4, R6 ;  /* 0x0000000404067825 */ /* 0x001fca00078e0006 */
[----:B------:R0:W5:Y:S01]  /*0060*/  LDG.E R2, desc[UR10][R6.64] ;  /* 0x0000000a06027981 */ /* 0x000162000c1e1900 */
[----:B------:R-:W-:Y:S01]  /*0070*/  ISETP.NE.U32.AND P0, PT, RZ, UR4, PT ;  /* 0x00000004ff007c0c */ /* 0x000fe2000bf05070 */
[----:B------:R-:W-:Y:S01]  /*0080*/  IMAD.MOV.U32 R0, RZ, RZ, RZ ;  /* 0x000000ffff007224 */ /* 0x000fe200078e00ff */
[----:B------:R-:W1:Y:S02]  /*0090*/  S2R R3, SR_TID.X ;  /* 0x0000000000037919 */ /* 0x000e640000002100 */
[----:B------:R-:W-:-:S13]  /*00a0*/  ISETP.NE.AND.EX P0, PT, RZ, UR5, PT, P0 ;  /* 0x00000005ff007c0c */ /* 0x000fda000bf05300 */
[----:B0-----:R-:W-:Y:S05]  /*00b0*/  @!P0 BRA `(.L_x_40) ;  /* 0x0000000000ec8947 */ /* 0x001fea0003800000 */
[----:B-1----:R-:W-:Y:S01]  /*00c0*/  IADD3 R13, P0, R3, 0x1, RZ ;  /* 0x00000001030d7810 */ /* 0x002fe20007f1e0ff */
[----:B------:R-:W-:Y:S01]  /*00d0*/  UIADD3 UR7, UP0, UR4, -0x1, URZ ;  /* 0xffffffff04077890 */ /* 0x000fe2000ff1e03f */
[----:B------:R-:W0:Y:S01]  /*00e0*/  LDC.64 R6, c[0x0][0x230] ;  /* 0x00008c00ff067b82 */ /* 0x000e220000000a00 */
[----:B------:R-:W-:Y:S01]  /*00f0*/  IMAD.MOV.U32 R5, RZ, RZ, RZ ;  /* 0x000000ffff057224 */ /* 0x000fe200078e00ff */
[----:B------:R-:W-:Y:S01]  /*0100*/  ULDC.64 UR12, c[0x0][0x210] ;  /* 0x00008400000c7ab9 */ /* 0x000fe20000000a00 */
[----:B------:R-:W-:Y:S01]  /*0110*/  IMAD.X R0, RZ, RZ, RZ, P0 ;  /* 0x000000ffff007224 */ /* 0x000fe200000e06ff */
[----:B------:R-:W-:-:S03]  /*0120*/  UIADD3.X UR8, UR5, -0x1, URZ, UP0, !UPT ;  /* 0xffffffff05087890 */ /* 0x000fc600087fe43f */
[----:B------:R-:W-:Y:S02]  /*0130*/  ULDC.64 UR4, c[0x0][0x238] ;  /* 0x00008e0000047ab9 */ /* 0x000fe40000000a00 */
[----:B------:R-:W-:Y:S01]  /*0140*/  IMAD R0, R0, UR4, RZ ;  /* 0x0000000400007c24 */ /* 0x000fe2000f8e02ff */
[----:B------:R-:W-:Y:S02]  /*0150*/  USHF.L.U64.HI UR9, UR4, 0xa, UR5 ;  /* 0x0000000a04097899 */ /* 0x000fe40008010205 */
[----:B------:R-:W-:Y:S01]  /*0160*/  IMAD.WIDE.U32 R10, R13, UR4, R4 ;  /* 0x000000040d0a7c25 */ /* 0x000fe2000f8e0004 */
[----:B------:R-:W-:-:S03]  /*0170*/  USHF.L.U32 UR6, UR4, 0xa, URZ ;  /* 0x0000000a04067899 */ /* 0x000fc6000800063f */
[----:B------:R-:W-:Y:S01]  /*0180*/  IMAD.WIDE.U32 R8, R3, UR4, R4 ;  /* 0x0000000403087c25 */ /* 0x000fe2000f8e0004 */
[----:B------:R-:W-:-:S03]  /*0190*/  LEA R12, P1, R10, UR12, 0x2 ;  /* 0x0000000c0a0c7c11 */ /* 0x000fc6000f8210ff */
[----:B------:R-:W-:Y:S02]  /*01a0*/  IMAD R13, R13, UR5, R0 ;  /* 0x000000050d0d7c24 */ /* 0x000fe4000f8e0200 */
[----:B------:R-:W-:Y:S01]  /*01b0*/  IMAD R15, R3, UR5, R9 ;  /* 0x00000005030f7c24 */ /* 0x000fe2000f8e0209 */
[----:B------:R-:W-:Y:S01]  /*01c0*/  ULDC.64 UR4, c[0x0][0x220] ;  /* 0x0000880000047ab9 */ /* 0x000fe20000000a00 */
[----:B------:R-:W-:Y:S01]  /*01d0*/  IMAD.IADD R13, R11, 0x1, R13 ;  /* 0x000000010b0d7824 */ /* 0x000fe200078e020d */
[----:B------:R-:W-:Y:S01]  /*01e0*/  LEA R14, P0, R8, UR4, 0x2 ;  /* 0x00000004080e7c11 */ /* 0x000fe2000f8010ff */
[----:B------:R-:W-:Y:S01]  /*01f0*/  IMAD.MOV.U32 R0, RZ, RZ, RZ ;  /* 0x000000ffff007224 */ /* 0x000fe200078e00ff */
[----:B------:R-:W-:Y:S02]  /*0200*/  UMOV UR4, URZ ;  /* 0x0000003f00047c82 */ /* 0x000fe40008000000 */
[----:B------:R-:W-:Y:S02]  /*0210*/  LEA.HI.X R13, R10, UR13, R13, 0x2, P1 ;  /* 0x0000000d0a0d7c11 */ /* 0x000fe400088f140d */
[----:B------:R-:W-:Y:S01]  /*0220*/  LEA.HI.X R15, R8, UR5, R15, 0x2, P0 ;  /* 0x00000005080f7c11 */ /* 0x000fe200080f140f */
[----:B------:R-:W-:-:S06]  /*0230*/  UMOV UR5, URZ ;  /* 0x0000003f00057c82 */ /* 0x000fcc0008000000 */
.L_x_45:
[----:B--2---:R-:W-:Y:S01]  /*0240*/  IADD3 R11, P0, R3, UR4, RZ ;  /* 0x00000004030b7c10 */ /* 0x004fe2000ff1e0ff */
[----:B------:R-:W-:Y:S01]  /*0250*/  UIADD3 UR4, UP0, UR4, 0x100, URZ ;  /* 0x0000010004047890 */ /* 0x000fe2000ff1e03f */
[----:B------:R-:W-:Y:S01]  /*0260*/  BSSY B0, `(.L_x_41) ;  /* 0x0000014000007945 */ /* 0x000fe20003800000 */
[----:B------:R-:W-:Y:S01]  /*0270*/  IMAD.MOV.U32 R9, RZ, RZ, RZ ;  /* 0x000000ffff097224 */ /* 0x000fe200078e00ff */
[----:B0-----:R-:W-:Y:S01]  /*0280*/  ISETP.GE.U32.AND P1, PT, R11, R6, PT ;  /* 0x000000060b00720c */ /* 0x001fe20003f26070 */
[----:B------:R-:W-:Y:S01]  /*0290*/  IMAD.X R10, RZ, RZ, UR5, P0 ;  /* 0x00000005ff0a7e24 */ /* 0x000fe200080e06ff */
[----:B------:R-:W-:Y:S01]  /*02a0*/  UIADD3.X UR5, URZ, UR5, URZ, UP0, !UPT ;  /* 0x000000053f057290 */ /* 0x000fe200087fe43f */
[----:B------:R-:W-:-:S03]  /*02b0*/  ISETP.LE.U32.AND P0, PT, R6, UR4, PT ;  /* 0x0000000406007c0c */ /* 0x000fc6000bf03070 */
[----:B------:R-:W-:Y:S02]  /*02c0*/  ISETP.GE.U32.AND.EX P1, PT, R10, R7, PT, P1 ;  /* 0x000000070a00720c */ /* 0x000fe40003f26110 */
[----:B------:R-:W-:-:S05]  /*02d0*/  IMAD.U32 R8, RZ, RZ, UR5 ;  /* 0x00000005ff087e24 */ /* 0x000fca000f8e00ff */
[----:B------:R-:W-:-:S06]  /*02e0*/  ISETP.GE.U32.AND.EX P0, PT, R8, R7, PT, P0 ;  /* 0x000000070800720c */ /* 0x000fcc0003f06100 */
[----:B------:R-:W-:Y:S07]  /*02f0*/  @P1 BRA `(.L_x_42) ;  /* 0x0000000000281947 */ /* 0x000fee0003800000 */
[----:B------:R-:W-:Y:S01]  /*0300*/  ISETP.GE.U32.AND P2, PT, R11, UR7, PT ;  /* 0x000000070b007c0c */ /* 0x000fe2000bf46070 */
[----:B------:R-:W-:Y:S01]  /*0310*/  BSSY B1, `(.L_x_43) ;  /* 0x0000007000017945 */ /* 0x000fe20003800000 */
[----:B-----5:R-:W-:Y:S02]  /*0320*/  IMAD.MOV.U32 R9, RZ, RZ, R2 ;  /* 0x000000ffff097224 */ /* 0x020fe400078e0002 */
[----:B------:R-:W-:-:S13]  /*0330*/  ISETP.GE.U32.AND.EX P2, PT, R10, UR8, PT, P2 ;  /* 0x000000080a007c0c */ /* 0x000fda000bf46120 */
[----:B------:R-:W-:Y:S05]  /*0340*/  @P2 BRA `(.L_x_44) ;  /* 0x00000000000c2947 */ /* 0x000fea0003800000 */
[----:B------:R-:W-:Y:S02]  /*0350*/  IMAD.MOV.U32 R9, RZ, RZ, R13 ;  /* 0x000000ffff097224 */ /* 0x000fe400078e000d */
[----:B------:R-:W-:-:S05]  /*0360*/  IMAD.MOV.U32 R8, RZ, RZ, R12 ;  /* 0x000000ffff087224 */ /* 0x000fca00078e000c */
[----:B------:R0:W5:Y:S02]  /*0370*/  LDG.E R9, desc[UR10][R8.64] ;  /* 0x0000000a08097981 */ /* 0x000164000c1e1900 */
.L_x_44:
[----:B------:R-:W-:Y:S05]  /*0380*/  BSYNC B1 ;  /* 0x0000000000017941 */ /* 0x000fea0003800000 */
.L_x_43:
[----:B-----5:R-:W-:-:S07]  /*0390*/  FMNMX R0, R0, R9, !PT ;  /* 0x0000000900007209 */ /* 0x020fce0007800000 */
.L_x_42:
[----:B------:R-:W-:Y:S05]  /*03a0*/  BSYNC B0 ;  /* 0x0000000000007941 */ /* 0x000fea0003800000 */
.L_x_41:
[----:B------:R-:W-:Y:S01]  /*03b0*/  BAR.SYNC.DEFER_BLOCKING 0x0 ;  /* 0x0000000000007b1d */ /* 0x000fe20000010000 */
[----:B------:R-:W-:Y:S01]  /*03c0*/  @!P1 ISETP.NE.U32.AND P2, PT, R11, RZ, PT ;  /* 0x000000ff0b00920c */ /* 0x000fe20003f45070 */
[----:B0-----:R-:W-:-:S03]  /*03d0*/  @!P1 IMAD.MOV.U32 R8, RZ, RZ, R14 ;  /* 0x000000ffff089224 */ /* 0x001fc600078e000e */
[----:B------:R-:W-:-:S04]  /*03e0*/  @!P1 ISETP.NE.AND.EX P2, PT, R10, RZ, PT, P2 ;  /* 0x000000ff0a00920c */ /* 0x000fc80003f45320 */
[----:B------:R-:W-:Y:S01]  /*03f0*/  @!P1 FSEL R11, R9, RZ, P2 ;  /* 0x000000ff090b9208 */ /* 0x000fe20001000000 */
[----:B------:R-:W-:Y:S01]  /*0400*/  @!P1 IMAD.MOV.U32 R9, RZ, RZ, R15 ;  /* 0x000000ffff099224 */ /* 0x000fe200078e000f */
[----:B------:R-:W-:-:S04]  /*0410*/  IADD3 R12, P2, R12, UR6, RZ ;  /* 0x000000060c0c7c10 */ /* 0x000fc8000ff5e0ff */
[----:B------:R-:W-:Y:S01]  /*0420*/  IADD3.X R13, R13, UR9, RZ, P2, !PT ;  /* 0x000000090d0d7c10 */ /* 0x000fe200097fe4ff */
[----:B------:R2:W-:Y:S01]  /*0430*/  @!P1 STG.E desc[UR10][R8.64], R11 ;  /* 0x0000000b08009986 */ /* 0x0005e2000c10190a */
[----:B------:R-:W-:-:S04]  /*0440*/  IADD3 R14, P1, R14, UR6, RZ ;  /* 0x000000060e0e7c10 */ /* 0x000fc8000ff3e0ff */
[----:B------:R-:W-:Y:S01]  /*0450*/  IADD3.X R15, R15, UR9, RZ, P1, !PT ;  /* 0x000000090f0f7c10 */ /* 0x000fe20008ffe4ff */
[----:B------:R-:W-:Y:S08]  /*0460*/  @!P0 BRA `(.L_x_45) ;  /* 0xfffffffc00748947 */ /* 0x000ff0000383ffff */
.L_x_40:
[----:B------:R-:W0:Y:S02]  /*0470*/  LDC R6, c[0x0][0x240] ;  /* 0x00009000ff067b82 */ /* 0x000e240000000800 */
[----:B0-----:R-:W-:-:S13]  /*0480*/  ISETP.NE.AND P0, PT, R6, 0x1, PT ;  /* 0x000000010600780c */ /* 0x001fda0003f05270 */
[----:B------:R-:W-:Y:S05]  /*0490*/  @!P0 BRA `(.L_x_46) ;  /* 0x0000000000ec8947 */ /* 0x000fea0003800000 */
[----:B------:R-:W-:-:S13]  /*04a0*/  ISETP.NE.AND P0, PT, R6, 0x2, PT ;  /* 0x000000020600780c */ /* 0x000fda0003f05270 */
[----:B------:R-:W-:Y:S05]  /*04b0*/  @P0 BRA `(.L_x_47) ;  /* 0x0000000000e00947 */ /* 0x000fea0003800000 */
[----:B------:R-:W0:Y:S01]  /*04c0*/  S2UR UR5, SR_CgaCtaId ;  /* 0x00000000000579c3 */ /* 0x000e220000008800 */
[----:B------:R-:W-:Y:S01]  /*04d0*/  UMOV UR4, 0x400 ;  /* 0x0000040000047882 */ /* 0x000fe20000000000 */
[C---:B-1----:R-:W-:Y:S02]  /*04e0*/  ISETP.GT.U32.AND P0, PT, R3.reuse, 0x7f, PT ;  /* 0x0000007f0300780c */ /* 0x042fe40003f04070 */
[----:B------:R-:W-:Y:S01]  /*04f0*/  ISETP.GT.U32.AND P1, PT, R3, 0x3f, PT ;  /* 0x0000003f0300780c */ /* 0x000fe20003f24070 */
[----:B0-----:R-:W-:-:S06]  /*0500*/  ULEA UR4, UR5, UR4, 0x18 ;  /* 0x0000000405047291 */ /* 0x001fcc000f8ec03f */
[----:B------:R-:W-:-:S05]  /*0510*/  LEA R7, R3, UR4, 0x2 ;  /* 0x0000000403077c11 */ /* 0x000fca000f8e10ff */
[----:B------:R-:W-:Y:S01]  /*0520*/  STS [R7], R0 ;  /* 0x0000000007007388 */ /* 0x000fe20000000800 */
[----:B------:R-:W-:Y:S06]  /*0530*/  BAR.SYNC.DEFER_BLOCKING 0x0 ;  /* 0x0000000000007b1d */ /* 0x000fec0000010000 */
[----:B-----5:R-:W-:Y:S04]  /*0540*/  @!P0 LDS R2, [R7] ;  /* 0x0000000007028984 */ /* 0x020fe80000000800 */
[----:B--2---:R-:W0:Y:S02]  /*0550*/  @!P0 LDS R9, [R7+0x200] ;  /* 0x0002000007098984 */ /* 0x004e240000000800 */
        /* <DEDUP_REMOVED lines=33> */
[----:B------:R-:W-:-:S05]  /*0770*/  ISETP.NE.AND P1, PT, R3, RZ, PT ;  /* 0x000000ff0300720c */ /* 0x000fca0003f25270 */
[----:B------:R-:W-:Y:S04]  /*0780*/  @!P0 LDS R2, [R7] ;  /* 0x0000000007028984 */ /* 0x000fe80000000800 */
[----:B------:R-:W0:Y:S02]  /*0790*/  @!P0 LDS R9, [R7+0x8] ;  /* 0x0000080007098984 */ /* 0x000e240000000800 */
[----:B0-----:R-:W-:-:S05]  /*07a0*/  @!P0 FMNMX R6, R2, R9, !PT ;  /* 0x0000000902068209 */ /* 0x001fca0007800000 */
[----:B------:R-:W-:Y:S01]  /*07b0*/  @!P0 STS [R7], R6 ;  /* 0x0000000607008388 */ /* 0x000fe20000000800 */
[----:B------:R-:W-:Y:S06]  /*07c0*/  BAR.SYNC.DEFER_BLOCKING 0x0 ;  /* 0x0000000000007b1d */ /* 0x000fec0000010000 */
[----:B------:R-:W-:Y:S04]  /*07d0*/  @!P1 LDS R2, [R7] ;  /* 0x0000000007029984 */ /* 0x000fe80000000800 */
[----:B------:R-:W0:Y:S02]  /*07e0*/  @!P1 LDS R9, [UR4+0x4] ;  /* 0x00000404ff099984 */ /* 0x000e240008000800 */
[----:B0-----:R-:W-:-:S05]  /*07f0*/  @!P1 FMNMX R8, R2, R9, !PT ;  /* 0x0000000902089209 */ /* 0x001fca0007800000 */
[----:B------:R0:W-:Y:S01]  /*0800*/  @!P1 STS [R7], R8 ;  /* 0x0000000807009388 */ /* 0x0001e20000000800 */
[----:B------:R-:W-:Y:S06]  /*0810*/  BAR.SYNC.DEFER_BLOCKING 0x0 ;  /* 0x0000000000007b1d */ /* 0x000fec0000010000 */
[----:B------:R0:W3:Y:S01]  /*0820*/  LDS R2, [R7] ;  /* 0x0000000007027984 */ /* 0x0000e20000000800 */
[----:B------:R-:W-:Y:S05]  /*0830*/  BRA `(.L_x_46) ;  /* 0x0000000000047947 */ /* 0x000fea0003800000 */
.L_x_47:
[----:B-----5:R-:W-:-:S07]  /*0840*/  IMAD.MOV.U32 R2, RZ, RZ, RZ ;  /* 0x000000ffff027224 */ /* 0x020fce00078e00ff */
.L_x_46:
[----:B-1----:R-:W-:-:S13]  /*0850*/  ISETP.NE.AND P0, PT, R3, RZ, PT ;  /* 0x000000ff0300720c */ /* 0x002fda0003f05270 */
[----:B------:R-:W-:Y:S05]  /*0860*/  @P0 EXIT ;  /* 0x000000000000094d */ /* 0x000fea0003800000 */
[C---:B---3-5:R-:W-:Y:S01]  /*0870*/  FSETP.GEU.AND P0, PT, |R2|.reuse, +INF , PT ;  /* 0x7f8000000200780b */ /* 0x068fe20003f0e200 */
[----:B------:R-:W-:Y:S01]  /*0880*/  BSSY B0, `(.L_x_48) ;  /* 0x0000017000007945 */ /* 0x000fe20003800000 */
[----:B------:R-:W-:-:S13]  /*0890*/  FSETP.GT.AND P1, PT, R2, RZ, PT ;  /* 0x000000ff0200720b */ /* 0x000fda0003f24000 */
[----:B------:R-:W-:Y:S05]  /*08a0*/  @!P0 BRA P1, `(.L_x_49) ;  /* 0x0000000000148947 */ /* 0x000fea0000800000 */
[----:B------:R-:W1:Y:S02]  /*08b0*/  LDC.64 R2, c[0x0][0x218] ;  /* 0x00008600ff027b82 */ /* 0x000e640000000a00 */
[----:B-1----:R-:W-:-:S04]  /*08c0*/  LEA R2, P0, R4, R2, 0x2 ;  /* 0x0000000204027211 */ /* 0x002fc800078010ff */
[----:B------:R-:W-:-:S05]  /*08d0*/  LEA.HI.X R3, R4, R3, RZ, 0x2, P0 ;  /* 0x0000000304037211 */ /* 0x000fca00000f14ff */
[----:B------:R1:W5:Y:S01]  /*08e0*/  LDG.E R0, desc[UR10][R2.64] ;  /* 0x0000000a02007981 */ /* 0x000362000c1e1900 */
[----:B------:R-:W-:Y:S05]  /*08f0*/  BRA `(.L_x_50) ;  /* 0x00000000003c7947 */ /* 0x000fea0003800000 */
.L_x_49:
[----:B------:R-:W1:Y:S01]  /*0900*/  MUFU.RCP R3, R2 ;  /* 0x0000000200037308 */ /* 0x000e620000001000 */
[----:B------:R-:W-:Y:S01]  /*0910*/  ULDC UR4, c[0x0][0x244] ;  /* 0x0000910000047ab9 */ /* 0x000fe20000000800 */
[----:B------:R-:W-:Y:S01]  /*0920*/  BSSY B1, `(.L_x_50) ;  /* 0x000000c000017945 */ /* 0x000fe20003800000 */
[----:B0-----:R-:W-:-:S05]  /*0930*/  IMAD.U32 R7, RZ, RZ, UR4 ;  /* 0x00000004ff077e24 */ /* 0x001fca000f8e00ff */
[----:B------:R-:W0:Y:S01]  /*0940*/  FCHK P0, R7, R2 ;  /* 0x0000000207007302 */ /* 0x000e220000000000 */
[----:B-1----:R-:W-:-:S04]  /*0950*/  FFMA R0, R3, -R2, 1 ;  /* 0x3f80000003007423 */ /* 0x002fc80000000802 */
[----:B------:R-:W-:-:S04]  /*0960*/  FFMA R0, R3, R0, R3 ;  /* 0x0000000003007223 */ /* 0x000fc80000000003 */
[----:B------:R-:W-:-:S04]  /*0970*/  FFMA R3, R0, UR4, RZ ;  /* 0x0000000400037c23 */ /* 0x000fc800080000ff */
[----:B------:R-:W-:-:S04]  /*0980*/  FFMA R6, R3, -R2, UR4 ;  /* 0x0000000403067e23 */ /* 0x000fc80008000802 */
[----:B------:R-:W-:Y:S01]  /*0990*/  FFMA R0, R0, R6, R3 ;  /* 0x0000000600007223 */ /* 0x000fe20000000003 */
[----:B0-----:R-:W-:Y:S06]  /*09a0*/  @!P0 BRA `(.L_x_51) ;  /* 0x00000000000c8947 */ /* 0x001fec0003800000 */
[----:B------:R-:W-:Y:S01]  /*09b0*/  IMAD.MOV.U32 R0, RZ, RZ, R2 ;  /* 0x000000ffff007224 */ /* 0x000fe200078e0002 */
[----:B------:R-:W-:-:S07]  /*09c0*/  MOV R2, 0x9e0 ;  /* 0x000009e000027802 */ /* 0x000fce0000000f00 */
[----:B--2---:R-:W-:Y:S05]  /*09d0*/  CALL.REL.NOINC `($__internal_1_$__cuda_sm3x_div_rn_noftz_f32_slowpath) ;  /* 0x0000000000247944 */ /* 0x004fea0003c00000 */
.L_x_51:
[----:B------:R-:W-:Y:S05]  /*09e0*/  BSYNC B1 ;  /* 0x0000000000017941 */ /* 0x000fea0003800000 */
.L_x_50:
[----:B------:R-:W-:Y:S05]  /*09f0*/  BSYNC B0 ;  /* 0x0000000000007941 */ /* 0x000fea0003800000 */
.L_x_48:
[----:B-1----:R-:W1:Y:S01]  /*0a00*/  LDC.64 R2, c[0x0][0x228] ;  /* 0x00008a00ff027b82 */ /* 0x002e620000000a00 */
[----:B-----5:R-:W-:-:S04]  /*0a10*/  FSETP.NEU.AND P0, PT, |R0|, +INF , PT ;  /* 0x7f8000000000780b */ /* 0x020fc80003f0d200 */
[----:B------:R-:W-:Y:S02]  /*0a20*/  FSEL R5, R0, 3.40282346638528859812e+38, P0 ;  /* 0x7f7fffff00057808 */ /* 0x000fe40000000000 */
[----:B-1----:R-:W-:-:S04]  /*0a30*/  LEA R2, P1, R4, R2, 0x2 ;  /* 0x0000000204027211 */ /* 0x002fc800078210ff */
[----:B------:R-:W-:-:S05]  /*0a40*/  LEA.HI.X R3, R4, R3, RZ, 0x2, P1 ;  /* 0x0000000304037211 */ /* 0x000fca00008f14ff */
[----:B------:R-:W-:Y:S01]  /*0a50*/  STG.E desc[UR10][R2.64], R5 ;  /* 0x0000000502007986 */ /* 0x000fe2000c10190a */
[----:B------:R-:W-:Y:S05]  /*0a60*/  EXIT ;  /* 0x000000000000794d */ /* 0x000fea0003800000 */
        .weak           $__internal_1_$__cuda_sm3x_div_rn_noftz_f32_slowpath
        .type           $__internal_1_$__cuda_sm3x_div_rn_noftz_f32_slowpath,@function
        .size           $__internal_1_$__cuda_sm3x_div_rn_noftz_f32_slowpath,(.L_x_66 - $__internal_1_$__cuda_sm3x_div_rn_noftz_f32_slowpath)
$__internal_1_$__cuda_sm3x_div_rn_noftz_f32_slowpath:
        /* <DEDUP_REMOVED lines=37> */
.L_x_53:
        /* <DEDUP_REMOVED lines=29> */
[CCC-:B------:R-:W-:Y:S01]  /*0e90*/  FFMA.RZ R3, R12.reuse, R10.reuse, R9.reuse ;  /* 0x0000000a0c037223 */ /* 0x1c0fe2000000c009 */
[C---:B------:R-:W-:Y:S02]  /*0ea0*/  VIADD R8, R11.reuse, 0x20 ;  /* 0x000000200b087836 */ /* 0x040fe40000000000 */
[CCC-:B------:R-:W-:Y:S01]  /*0eb0*/  FFMA.RM R6, R12.reuse, R10.reuse, R9.reuse ;  /* 0x0000000a0c067223 */ /* 0x1c0fe20000004009 */
        /* <DEDUP_REMOVED lines=19> */
.L_x_60:
[----:B------:R-:W-:-:S04]  /*0ff0*/  LOP3.LUT R0, R0, 0x80000000, RZ, 0xc0, !PT ;  /* 0x8000000000007812 */ /* 0x000fc800078ec0ff */
[----:B------:R-:W-:Y:S01]  /*1000*/  LOP3.LUT R0, R0, 0x7f800000, RZ, 0xfc, !PT ;  /* 0x7f80000000007812 */ /* 0x000fe200078efcff */
[----:B------:R-:W-:Y:S06]  /*1010*/  BRA `(.L_x_61) ;  /* 0x0000000000047947 */ /* 0x000fec0003800000 */
.L_x_59:
[----:B------:R-:W-:-:S07]  /*1020*/  IMAD R0, R7, 0x800000, R0 ;  /* 0x0080000007007824 */ /* 0x000fce00078e0200 */
.L_x_61:
[----:B------:R-:W-:Y:S05]  /*1030*/  BSYNC B3 ;  /* 0x0000000000037941 */ /* 0x000fea0003800000 */
.L_x_58:
[----:B------:R-:W-:Y:S05]  /*1040*/  BRA `(.L_x_62) ;  /* 0x0000000000207947 */ /* 0x000fea0003800000 */
.L_x_57:
[----:B------:R-:W-:-:S04]  /*1050*/  LOP3.LUT R0, R0, 0x80000000, R7, 0x48, !PT ;  /* 0x8000000000007812 */ /* 0x000fc800078e4807 */
[----:B------:R-:W-:Y:S01]  /*1060*/  LOP3.LUT R0, R0, 0x7f800000, RZ, 0xfc, !PT ;  /* 0x7f80000000007812 */ /* 0x000fe200078efcff */
[----:B------:R-:W-:Y:S06]  /*1070*/  BRA `(.L_x_62) ;  /* 0x0000000000147947 */ /* 0x000fec0003800000 */
.L_x_56:
[----:B------:R-:W-:Y:S01]  /*1080*/  LOP3.LUT R0, R0, 0x80000000, R7, 0x48, !PT ;  /* 0x8000000000007812 */ /* 0x000fe200078e4807 */
[----:B------:R-:W-:Y:S06]  /*1090*/  BRA `(.L_x_62) ;  /* 0x00000000000c7947 */ /* 0x000fec0003800000 */
.L_x_55:
[----:B------:R-:W0:Y:S01]  /*10a0*/  MUFU.RSQ R0, -QNAN ;  /* 0xffc0000000007908 */ /* 0x000e220000001400 */
[----:B------:R-:W-:Y:S05]  /*10b0*/  BRA `(.L_x_62) ;  /* 0x0000000000047947 */ /* 0x000fea0003800000 */
.L_x_54:
[----:B------:R-:W-:-:S07]  /*10c0*/  FADD.FTZ R0, R0, R3 ;  /* 0x0000000300007221 */ /* 0x000fce0000010000 */
.L_x_62:
[----:B------:R-:W-:Y:S05]  /*10d0*/  BSYNC B2 ;  /* 0x0000000000027941 */ /* 0x000fea0003800000 */
.L_x_52:
[----:B------:R-:W-:-:S04]  /*10e0*/  IMAD.MOV.U32 R3, RZ, RZ, 0x0 ;  /* 0x00000000ff037424 */ /* 0x000fc800078e00ff */
[----:B0-----:R-:W-:Y:S05]  /*10f0*/  RET.REL.NODEC R2 `(_ZN18transformer_engine22delayed_scaling_recipe51_GLOBAL__N__98a92f5c_18_delayed_scaling_cu_061efdc126amax_and_scale_update_impl6kernelEPKfS4_PfS5_mmNS1_15AmaxComputeAlgoEf) ;  /* 0xffffffec02c07950 */ /* 0x001fea0003c3ffff */
.L_x_63:
        /* <DEDUP_REMOVED lines=16> */
.L_x_66:


//--------------------- .nv.shared._ZN18transformer_engine22delayed_scaling_recipe51_GLOBAL__N__98a92f5c_18_delayed_scaling_cu_061efdc126amax_and_scale_update_impl11kernel_bulkEPfNS1_10AmaxParamsEmNS1_15AmaxComputeAlgoEf --------------------------
	.section	.nv.shared._ZN18transformer_engine22delayed_scaling_recipe51_GLOBAL__N__98a92f5c_18_delayed_scaling_cu_061efdc126amax_and_scale_update_impl11kernel_bulkEPfNS1_10AmaxParamsEmNS1_15AmaxComputeAlgoEf,"aw",@nobits
	.sectionflags	@""
	.align	4
.nv.shared._ZN18transformer_engine22delayed_scaling_recipe51_GLOBAL__N__98a92f5c_18_delayed_scaling_cu_061efdc126amax_and_scale_update_impl11kernel_bulkEPfNS1_10AmaxParamsEmNS1_15AmaxComputeAlgoEf:
	.zero		2048


//--------------------- .nv.shared.reserved.0     --------------------------
	.section	.nv.shared.reserved.0,"aw",@nobits
	.weak		__nv_reservedSMEM_offset_0_alias
	.size		__nv_reservedSMEM_offset_0_alias, 0, 0
	.other		__nv_reservedSMEM_offset_0_alias,@"STO_CUDA_RESERVED_SHARED STV_DEFAULT"
__nv_reservedSMEM_offset_0_alias:
	.zero		0


//--------------------- .nv.shared._ZN18transformer_engine22delayed_scaling_recipe51_GLOBAL__N__98a92f5c_18_delayed_scaling_cu_061efdc126amax_and_scale_update_impl6kernelEPKfS4_PfS5_mmNS1_15AmaxComputeAlgoEf --------------------------
	.section	.nv.shared._ZN18transformer_engine22delayed_scaling_recipe51_GLOBAL__N__98a92f5c_18_delayed_scaling_cu_061efdc126amax_and_scale_update_impl6kernelEPKfS4_PfS5_mmNS1_15AmaxComputeAlgoEf,"aw",@nobits
	.sectionflags	@""
	.align	4
.nv.shared._ZN18transformer_engine22delayed_scaling_recipe51_GLOBAL__N__98a92f5c_18_delayed_scaling_cu_061efdc126amax_and_scale_update_impl6kernelEPKfS4_PfS5_mmNS1_15AmaxComputeAlgoEf:
	.zero		2048


//--------------------- .nv.constant0._ZN18transformer_engine22delayed_scaling_recipe51_GLOBAL__N__98a92f5c_18_delayed_scaling_cu_061efdc126amax_and_scale_update_impl11kernel_bulkEPfNS1_10AmaxParamsEmNS1_15AmaxComputeAlgoEf --------------------------
	.section	.nv.constant0._ZN18transformer_engine22delayed_scaling_recipe51_GLOBAL__N__98a92f5c_18_delayed_scaling_cu_061efdc126amax_and_scale_update_impl11kernel_bulkEPfNS1_10AmaxParamsEmNS1_15AmaxComputeAlgoEf,"a",@progbits
	.sectionflags	@""
	.align	4
.nv.constant0._ZN18transformer_engine22delayed_scaling_recipe51_GLOBAL__N__98a92f5c_18_delayed_scaling_cu_061efdc126amax_and_scale_update_impl11kernel_bulkEPfNS1_10AmaxParamsEmNS1_15AmaxComputeAlgoEf:
	.zero		33288


//--------------------- .nv.constant0._ZN18transformer_engine22delayed_scaling_recipe51_GLOBAL__N__98a92f5c_18_delayed_scaling_cu_061efdc126amax_and_scale_update_impl6kernelEPKfS4_PfS5_mmNS1_15AmaxComputeAlgoEf --------------------------
	.section	.nv.constant0._ZN18transformer_engine22delayed_scaling_recipe51_GLOBAL__N__98a92f5c_18_delayed_scaling_cu_061efdc126amax_and_scale_update_impl6kernelEPKfS4_PfS5_mmNS1_15AmaxComputeAlgoEf,"a",@progbits
	.sectionflags	@""
	.align	4
.nv.constant0._ZN18transformer_engine22delayed_scaling_recipe51_GLOBAL__N__98a92f5c_18_delayed_scaling_cu_061efdc126amax_and_scale_update_impl6kernelEPKfS4_PfS5_mmNS1_15AmaxComputeAlgoEf:
	.zero		584


//--------------------- SYMBOLS --------------------------

	.type		.nv.reservedSmem.offset0,@object
	.size		.nv.reservedSmem.offset0,0x4
